def matmul_kernel(
    a_ptr,
    b_ptr,
    c_ptr,
    M,
    N,
    K,
    stride_am,
    stride_ak,
    stride_bk,
    stride_bn,
    stride_cm,
    stride_cn,
    BLOCK_M: tl.constexpr,
    BLOCK_N: tl.constexpr,
    BLOCK_K: tl.constexpr,
    GROUP_M: tl.constexpr,
):
    pid = tl.program_id(axis=0)
    num_pid_m = tl.cdiv(M, BLOCK_M)
    num_pid_n = tl.cdiv(N, BLOCK_N)
    num_pid_in_group = GROUP_M * num_pid_n
    group_id = pid // num_pid_in_group
    first_pid_m = group_id * GROUP_M
    group_size_m = min(num_pid_m - first_pid_m, GROUP_M)
    pid_m = first_pid_m + ((pid % num_pid_in_group) % group_size_m)
    pid_n = (pid % num_pid_in_group) // group_size_m

    offs_am = (pid_m * BLOCK_M + tl.arange(0, BLOCK_M)) % M
    offs_bn = (pid_n * BLOCK_N + tl.arange(0, BLOCK_N)) % N
    offs_k = tl.arange(0, BLOCK_K)
    a_ptrs = a_ptr + offs_am[:, None] * stride_am + offs_k[None, :] * stride_ak
    b_ptrs = b_ptr + offs_k[:, None] * stride_bk + offs_bn[None, :] * stride_bn

    acc = tl.zeros((BLOCK_M, BLOCK_N), dtype=tl.float32)
    for kk in range(0, tl.cdiv(K, BLOCK_K)):
        a = tl.load(a_ptrs, mask=offs_k[None, :] < K - kk * BLOCK_K, other=0.0)
        b = tl.load(b_ptrs, mask=offs_k[:, None] < K - kk * BLOCK_K, other=0.0)
        acc = tl.dot(a, b, acc)
        a_ptrs += BLOCK_K * stride_ak
        b_ptrs += BLOCK_K * stride_bk

    c = acc.to(c_ptr.dtype.element_ty)
    offs_cm = pid_m * BLOCK_M + tl.arange(0, BLOCK_M)
    offs_cn = pid_n * BLOCK_N + tl.arange(0, BLOCK_N)
    c_ptrs = c_ptr + offs_cm[:, None] * stride_cm + offs_cn[None, :] * stride_cn
    mask = (offs_cm[:, None] < M) & (offs_cn[None, :] < N)
    tl.store(c_ptrs, c, mask=mask)

# config = {"BLOCK_K": 128, "BLOCK_M": 256, "BLOCK_N": 64, "GROUP_M": 8, "arch": "sm_100", "dtype": "fp16", "num_ctas": 1, "num_stages": 3, "num_warps": 16}
# arch = sm_100


// ===== COMPILED SASS (sm_100a) =====

	.target	sm_100a

	.elftype	@"ET_EXEC"


//--------------------- .note.nv.tkinfo           --------------------------
	.section	.note.nv.tkinfo,"",@"SHT_NOTE"
	.sectionflags	@"SHF_NOTE_NV_TKINFO"
	.tkinfo
        /*0018*/ 	.word	0x00000081
        /*0030*/ 	.string	""
        /*0030*/ 	.string	"ptxas-blackwell"
        /*0030*/ 	.string	"Cuda compilation tools, release 12.9, V12.9.86"
        /*0030*/ 	.string	"Build cuda_12.9.r12.9/compiler.36037853_0"
        /*0030*/ 	.string	"-v  -suppress-debug-info  -lineinfo  -arch sm_100a "



//--------------------- .note.nv.cuver            --------------------------
	.section	.note.nv.cuver,"",@"SHT_NOTE"
	.sectionflags	@"SHF_NOTE_NV_CUVER"
        /*0018*/ 	.short	0x0001
        /*001a*/ 	.short	0x0064
        /*001c*/ 	.short	0x0001
        /*001e*/ 	.short	0x0000
        /*0020*/ 	.short	0x0001
        /*0022*/ 	.short	0x0000


//--------------------- .nv.info                  --------------------------
	.section	.nv.info,"",@"SHT_CUDA_INFO"
	.align	4


	//----- nvinfo : EIATTR_REGCOUNT
	.align		4
        /*0000*/ 	.byte	0x04, 0x2f
        /*0002*/ 	.short	(.L_1 - .L_0)
	.align		4
.L_0:
        /*0004*/ 	.word	index@(matmul_kernel)
        /*0008*/ 	.word	0x00000080


	//----- nvinfo : EIATTR_FRAME_SIZE
	.align		4
.L_1:
        /*000c*/ 	.byte	0x04, 0x11
        /*000e*/ 	.short	(.L_3 - .L_2)
	.align		4
.L_2:
        /*0010*/ 	.word	index@(matmul_kernel)
        /*0014*/ 	.word	0x00000070


	//----- nvinfo : EIATTR_MIN_STACK_SIZE
	.align		4
.L_3:
        /*0018*/ 	.byte	0x04, 0x12
        /*001a*/ 	.short	(.L_5 - .L_4)
	.align		4
.L_4:
        /*001c*/ 	.word	index@(matmul_kernel)
        /*0020*/ 	.word	0x00000070
.L_5:


//--------------------- .nv.info.matmul_kernel    --------------------------
	.section	.nv.info.matmul_kernel,"",@"SHT_CUDA_INFO"
	.sectionflags	@""
	.align	4


	//----- nvinfo : EIATTR_CUDA_API_VERSION
	.align		4
        /*0000*/ 	.byte	0x04, 0x37
        /*0002*/ 	.short	(.L_7 - .L_6)
.L_6:
        /*0004*/ 	.word	0x00000081


	//----- nvinfo : EIATTR_KPARAM_INFO
	.align		4
.L_7:
        /*0008*/ 	.byte	0x04, 0x17
        /*000a*/ 	.short	(.L_9 - .L_8)
.L_8:
        /*000c*/ 	.word	0x00000000
        /*0010*/ 	.short	0x000d
        /*0012*/ 	.short	0x0048
        /*0014*/ 	.byte	0x00, 0xf4, 0x21, 0x00


	//----- nvinfo : EIATTR_KPARAM_INFO
	.align		4
.L_9:
        /*0018*/ 	.byte	0x04, 0x17
        /*001a*/ 	.short	(.L_11 - .L_10)
.L_10:
        /*001c*/ 	.word	0x00000000
        /*0020*/ 	.short	0x000c
        /*0022*/ 	.short	0x0040
        /*0024*/ 	.byte	0x00, 0xf4, 0x21, 0x00


	//----- nvinfo : EIATTR_KPARAM_INFO
	.align		4
.L_11:
        /*0028*/ 	.byte	0x04, 0x17
        /*002a*/ 	.short	(.L_13 - .L_12)
.L_12:
        /*002c*/ 	.word	0x00000000
        /*0030*/ 	.short	0x000b
        /*0032*/ 	.short	0x0038
        /*0034*/ 	.byte	0x00, 0xf0, 0x11, 0x00


	//----- nvinfo : EIATTR_KPARAM_INFO
	.align		4
.L_13:
        /*0038*/ 	.byte	0x04, 0x17
        /*003a*/ 	.short	(.L_15 - .L_14)
.L_14:
        /*003c*/ 	.word	0x00000000
        /*0040*/ 	.short	0x000a
        /*0042*/ 	.short	0x0034
        /*0044*/ 	.byte	0x00, 0xf0, 0x11, 0x00


	//----- nvinfo : EIATTR_KPARAM_INFO
	.align		4
.L_15:
        /*0048*/ 	.byte	0x04, 0x17
        /*004a*/ 	.short	(.L_17 - .L_16)
.L_16:
        /*004c*/ 	.word	0x00000000
        /*0050*/ 	.short	0x0009
        /*0052*/ 	.short	0x0030
        /*0054*/ 	.byte	0x00, 0xf0, 0x11, 0x00


	//----- nvinfo : EIATTR_KPARAM_INFO
	.align		4
.L_17:
        /*0058*/ 	.byte	0x04, 0x17
        /*005a*/ 	.short	(.L_19 - .L_18)
.L_18:
        /*005c*/ 	.word	0x00000000
        /*0060*/ 	.short	0x0008
        /*0062*/ 	.short	0x002c
        /*0064*/ 	.byte	0x00, 0xf0, 0x11, 0x00


	//----- nvinfo : EIATTR_KPARAM_INFO
	.align		4
.L_19:
        /*0068*/ 	.byte	0x04, 0x17
        /*006a*/ 	.short	(.L_21 - .L_20)
.L_20:
        /*006c*/ 	.word	0x00000000
        /*0070*/ 	.short	0x0007
        /*0072*/ 	.short	0x0028
        /*0074*/ 	.byte	0x00, 0xf0, 0x11, 0x00


	//----- nvinfo : EIATTR_KPARAM_INFO
	.align		4
.L_21:
        /*0078*/ 	.byte	0x04, 0x17
        /*007a*/ 	.short	(.L_23 - .L_22)
.L_22:
        /*007c*/ 	.word	0x00000000
        /*0080*/ 	.short	0x0006
        /*0082*/ 	.short	0x0024
        /*0084*/ 	.byte	0x00, 0xf0, 0x11, 0x00


	//----- nvinfo : EIATTR_KPARAM_INFO
	.align		4
.L_23:
        /*0088*/ 	.byte	0x04, 0x17
        /*008a*/ 	.short	(.L_25 - .L_24)
.L_24:
        /*008c*/ 	.word	0x00000000
        /*0090*/ 	.short	0x0005
        /*0092*/ 	.short	0x0020
        /*0094*/ 	.byte	0x00, 0xf0, 0x11, 0x00


	//----- nvinfo : EIATTR_KPARAM_INFO
	.align		4
.L_25:
        /*0098*/ 	.byte	0x04, 0x17
        /*009a*/ 	.short	(.L_27 - .L_26)
.L_26:
        /*009c*/ 	.word	0x00000000
        /*00a0*/ 	.short	0x0004
        /*00a2*/ 	.short	0x001c
        /*00a4*/ 	.byte	0x00, 0xf0, 0x11, 0x00


	//----- nvinfo : EIATTR_KPARAM_INFO
	.align		4
.L_27:
        /*00a8*/ 	.byte	0x04, 0x17
        /*00aa*/ 	.short	(.L_29 - .L_28)
.L_28:
        /*00ac*/ 	.word	0x00000000
        /*00b0*/ 	.short	0x0003
        /*00b2*/ 	.short	0x0018
        /*00b4*/ 	.byte	0x00, 0xf0, 0x11, 0x00


	//----- nvinfo : EIATTR_KPARAM_INFO
	.align		4
.L_29:
        /*00b8*/ 	.byte	0x04, 0x17
        /*00ba*/ 	.short	(.L_31 - .L_30)
.L_30:
        /*00bc*/ 	.word	0x00000000
        /*00c0*/ 	.short	0x0002
        /*00c2*/ 	.short	0x0010
        /*00c4*/ 	.byte	0x00, 0xf4, 0x21, 0x00


	//----- nvinfo : EIATTR_KPARAM_INFO
	.align		4
.L_31:
        /*00c8*/ 	.byte	0x04, 0x17
        /*00ca*/ 	.short	(.L_33 - .L_32)
.L_32:
        /*00cc*/ 	.word	0x00000000
        /*00d0*/ 	.short	0x0001
        /*00d2*/ 	.short	0x0008
        /*00d4*/ 	.byte	0x00, 0xf4, 0x21, 0x00


	//----- nvinfo : EIATTR_KPARAM_INFO
	.align		4
.L_33:
        /*00d8*/ 	.byte	0x04, 0x17
        /*00da*/ 	.short	(.L_35 - .L_34)
.L_34:
        /*00dc*/ 	.word	0x00000000
        /*00e0*/ 	.short	0x0000
        /*00e2*/ 	.short	0x0000
        /*00e4*/ 	.byte	0x00, 0xf4, 0x21, 0x00


	//----- nvinfo : EIATTR_SPARSE_MMA_MASK
	.align		4
.L_35:
        /*00e8*/ 	.byte	0x03, 0x50
        /*00ea*/ 	.short	0x0000


	//----- nvinfo : EIATTR_MAXREG_COUNT
	.align		4
        /*00ec*/ 	.byte	0x03, 0x1b
        /*00ee*/ 	.short	0x0080


	//----- nvinfo : EIATTR_NUM_BARRIERS
	.align		4
        /*00f0*/ 	.byte	0x02, 0x4c
        /*00f2*/ 	.byte	0x01
	.zero		1


	//----- nvinfo : EIATTR_ANNOTATIONS
	.align		4
        /*00f4*/ 	.byte	0x04, 0x55
        /*00f6*/ 	.short	(.L_37 - .L_36)


	//   ....[0]....
.L_36:
        /*00f8*/ 	.word	0x00000001
        /*00fc*/ 	.byte	0x30, 0x06, 0x00, 0x00, 0x01, 0x00, 0x00, 0x00, 0x60, 0x06, 0x00, 0x00, 0x01, 0x00, 0x00, 0x00
        /* <DEDUP_REMOVED lines=22> */
        /*026c*/ 	.byte	0x80, 0x65, 0x00, 0x00


	//----- nvinfo : EIATTR_VRC_CTA_INIT_COUNT
	.align		4
.L_37:
        /*0270*/ 	.byte	0x02, 0x4a
	.zero		1
	.zero		1


	//----- nvinfo : EIATTR_EXIT_INSTR_OFFSETS
	.align		4
        /*0274*/ 	.byte	0x04, 0x1c
        /*0276*/ 	.short	(.L_39 - .L_38)


	//   ....[0]....
.L_38:
        /*0278*/ 	.word	0x000074a0


	//   ....[1]....
        /*027c*/ 	.word	0x000074d0


	//----- nvinfo : EIATTR_REQNTID
	.align		4
.L_39:
        /*0280*/ 	.byte	0x04, 0x10
        /*0282*/ 	.short	(.L_41 - .L_40)
.L_40:
        /*0284*/ 	.word	0x00000200
        /*0288*/ 	.word	0x00000001
        /*028c*/ 	.word	0x00000001


	//----- nvinfo : EIATTR_CBANK_PARAM_SIZE
	.align		4
.L_41:
        /*0290*/ 	.byte	0x03, 0x19
        /*0292*/ 	.short	0x0050


	//----- nvinfo : EIATTR_PARAM_CBANK
	.align		4
        /*0294*/ 	.byte	0x04, 0x0a
        /*0296*/ 	.short	(.L_43 - .L_42)
	.align		4
.L_42:
        /*0298*/ 	.word	index@(.nv.constant0.matmul_kernel)
        /*029c*/ 	.short	0x0380
        /*029e*/ 	.short	0x0050


	//----- nvinfo : EIATTR_SW_WAR
	.align		4
.L_43:
        /*02a0*/ 	.byte	0x04, 0x36
        /*02a2*/ 	.short	(.L_45 - .L_44)
.L_44:
        /*02a4*/ 	.word	0x00000008
.L_45:


//--------------------- .nv.compat                --------------------------
	.section	.nv.compat,"",@"SHT_CUDA_COMPAT_INFO"
	.align	4
        /*0000*/ 	.byte	0x02, 0x02, 0x01, 0x00, 0x02, 0x05, 0x05, 0x00, 0x02, 0x03, 0x00, 0x00, 0x02, 0x06, 0x01, 0x00


//--------------------- .nv.callgraph             --------------------------
	.section	.nv.callgraph,"",@"SHT_CUDA_CALLGRAPH"
	.align	4
	.sectionentsize	8
	.align		4
        /*0000*/ 	.word	0x00000000
	.align		4
        /*0004*/ 	.word	0xffffffff
	.align		4
        /*0008*/ 	.word	0x00000000
	.align		4
        /*000c*/ 	.word	0xfffffffe
	.align		4
        /*0010*/ 	.word	0x00000000
	.align		4
        /*0014*/ 	.word	0xfffffffd
	.align		4
        /*0018*/ 	.word	0x00000000
	.align		4
        /*001c*/ 	.word	0xfffffffc


//--------------------- .text.matmul_kernel       --------------------------
	.section	.text.matmul_kernel,"ax",@progbits
	.align	128
        .global         matmul_kernel
        .type           matmul_kernel,@function
        .size           matmul_kernel,(.L_x_4 - matmul_kernel)
        .other          matmul_kernel,@"STO_CUDA_ENTRY STV_DEFAULT"
matmul_kernel:
.text.matmul_kernel:
[----:B------:R-:W0:Y:S08]  /*0000*/  LDC R1, c[0x0][0x37c] ;  /* 0x0000df00ff017b82 */ /* 0x000e300000000800 */
[----:B------:R-:W1:Y:S01]  /*0010*/  LDC.64 R28, c[0x0][0x398] ;  /* 0x0000e600ff1c7b82 */ /* 0x000e620000000a00 */
[----:B------:R-:W2:Y:S01]  /*0020*/  S2R R5, SR_CTAID.X ;  /* 0x0000000000057919 */ /* 0x000ea20000002500 */
[----:B------:R-:W3:Y:S01]  /*0030*/  LDCU UR4, c[0x0][0x3a0] ;  /* 0x00007400ff0477ac */ /* 0x000ee20008000800 */
[----:B0-----:R-:W-:Y:S01]  /*0040*/  VIADD R1, R1, 0xffffff90 ;  /* 0xffffff9001017836 */ /* 0x001fe20000000000 */
[----:B------:R-:W0:Y:S01]  /*0050*/  S2R R80, SR_TID.X ;  /* 0x0000000000507919 */ /* 0x000e220000002100 */
[----:B------:R-:W-:Y:S01]  /*0060*/  UMOV UR5, 0x400 ;  /* 0x0000040000057882 */ /* 0x000fe20000000000 */
[----:B------:R-:W4:Y:S02]  /*0070*/  LDCU.64 UR8, c[0x0][0x358] ;  /* 0x00006b00ff0877ac */ /* 0x000f240008000a00 */
[----:B------:R-:W5:Y:S01]  /*0080*/  S2UR UR6, SR_CgaCtaId ;  /* 0x00000000000679c3 */ /* 0x000f620000008800 */
[----:B------:R-:W0:Y:S01]  /*0090*/  LDCU UR7, c[0x0][0x3a0] ;  /* 0x00007400ff0777ac */ /* 0x000e220008000800 */
[----:B---3--:R-:W-:Y:S01]  /*00a0*/  UIADD3 UR4, UPT, UPT, UR4, 0x7f, URZ ;  /* 0x0000007f04047890 */ /* 0x008fe2000fffe0ff */
[----:B-1----:R-:W-:-:S03]  /*00b0*/  VIADD R0, R29, 0x3f ;  /* 0x0000003f1d007836 */ /* 0x002fc60000000000 */
[----:B------:R-:W-:Y:S02]  /*00c0*/  UISETP.GT.AND UP0, UPT, UR4, 0x7f, UPT ;  /* 0x0000007f0400788c */ /* 0x000fe4000bf04270 */
[----:B------:R-:W-:Y:S01]  /*00d0*/  SHF.R.S32.HI R3, RZ, 0x1f, R0 ;  /* 0x0000001fff037819 */ /* 0x000fe20000011400 */
[----:B-----5:R-:W-:-:S03]  /*00e0*/  ULEA UR5, UR6, UR5, 0x18 ;  /* 0x0000000506057291 */ /* 0x020fc6000f8ec0ff */
[----:B------:R-:W-:Y:S02]  /*00f0*/  LEA.HI R3, R3, R0, RZ, 0x6 ;  /* 0x0000000003037211 */ /* 0x000fe400078f30ff */
[----:B--2---:R-:W-:Y:S02]  /*0100*/  IABS R8, R5 ;  /* 0x0000000500087213 */ /* 0x004fe40000000000 */
[----:B------:R-:W-:-:S05]  /*0110*/  SHF.R.S32.HI R3, RZ, 0x6, R3 ;  /* 0x00000006ff037819 */ /* 0x000fca0000011403 */
[----:B------:R-:W-:-:S05]  /*0120*/  IMAD.SHL.U32 R4, R3, 0x8, RZ ;  /* 0x0000000803047824 */ /* 0x000fca00078e00ff */
[-C--:B------:R-:W-:Y:S02]  /*0130*/  IABS R7, R4.reuse ;  /* 0x0000000400077213 */ /* 0x080fe40000000000 */
[----:B------:R-:W-:Y:S02]  /*0140*/  IABS R10, R4 ;  /* 0x00000004000a7213 */ /* 0x000fe40000000000 */
[----:B------:R-:W1:Y:S08]  /*0150*/  I2F.RP R0, R7 ;  /* 0x0000000700007306 */ /* 0x000e700000209400 */
[----:B-1----:R-:W1:Y:S02]  /*0160*/  MUFU.RCP R0, R0 ;  /* 0x0000000000007308 */ /* 0x002e640000001000 */
[----:B-1----:R-:W-:-:S02]  /*0170*/  VIADD R2, R0, 0xffffffe ;  /* 0x0ffffffe00027836 */ /* 0x002fc40000000000 */
[----:B------:R-:W-:-:S04]  /*0180*/  IMAD.MOV R0, RZ, RZ, -R10 ;  /* 0x000000ffff007224 */ /* 0x000fc800078e0a0a */
[----:B------:R1:W2:Y:S02]  /*0190*/  F2I.FTZ.U32.TRUNC.NTZ R3, R2 ;  /* 0x0000000200037305 */ /* 0x0002a4000021f000 */
[----:B-1----:R-:W-:Y:S02]  /*01a0*/  IMAD.MOV.U32 R2, RZ, RZ, RZ ;  /* 0x000000ffff027224 */ /* 0x002fe400078e00ff */
[----:B--2---:R-:W-:-:S04]  /*01b0*/  IMAD.MOV R6, RZ, RZ, -R3 ;  /* 0x000000ffff067224 */ /* 0x004fc800078e0a03 */
[----:B------:R-:W-:Y:S02]  /*01c0*/  IMAD R9, R6, R7, RZ ;  /* 0x0000000706097224 */ /* 0x000fe400078e02ff */
[----:B------:R-:W-:Y:S02]  /*01d0*/  IMAD.MOV.U32 R6, RZ, RZ, R8 ;  /* 0x000000ffff067224 */ /* 0x000fe400078e0008 */
[----:B------:R-:W-:-:S06]  /*01e0*/  IMAD.HI.U32 R3, R3, R9, R2 ;  /* 0x0000000903037227 */ /* 0x000fcc00078e0002 */
[----:B------:R-:W-:-:S04]  /*01f0*/  IMAD.HI.U32 R3, R3, R6, RZ ;  /* 0x0000000603037227 */ /* 0x000fc800078e00ff */
[----:B------:R-:W-:-:S05]  /*0200*/  IMAD R0, R3, R0, R6 ;  /* 0x0000000003007224 */ /* 0x000fca00078e0206 */
[----:B------:R-:W-:-:S13]  /*0210*/  ISETP.GT.U32.AND P1, PT, R7, R0, PT ;  /* 0x000000000700720c */ /* 0x000fda0003f24070 */
[----:B------:R-:W-:Y:S02]  /*0220*/  @!P1 IMAD.IADD R0, R0, 0x1, -R7 ;  /* 0x0000000100009824 */ /* 0x000fe400078e0a07 */
[----:B------:R-:W-:Y:S01]  /*0230*/  @!P1 VIADD R3, R3, 0x1 ;  /* 0x0000000103039836 */ /* 0x000fe20000000000 */
[----:B------:R-:W-:Y:S02]  /*0240*/  ISETP.NE.AND P1, PT, R4, RZ, PT ;  /* 0x000000ff0400720c */ /* 0x000fe40003f25270 */
[----:B------:R-:W-:Y:S02]  /*0250*/  ISETP.GE.U32.AND P0, PT, R0, R7, PT ;  /* 0x000000070000720c */ /* 0x000fe40003f06070 */
[----:B------:R-:W-:-:S04]  /*0260*/  LOP3.LUT R0, R5, R4, RZ, 0x3c, !PT ;  /* 0x0000000405007212 */ /* 0x000fc800078e3cff */
[----:B------:R-:W-:Y:S01]  /*0270*/  ISETP.GE.AND P2, PT, R0, RZ, PT ;  /* 0x000000ff0000720c */ /* 0x000fe20003f46270 */
[----:B------:R-:W-:-:S06]  /*0280*/  VIADD R0, R28, 0xff ;  /* 0x000000ff1c007836 */ /* 0x000fcc0000000000 */
[----:B------:R-:W-:-:S04]  /*0290*/  @P0 VIADD R3, R3, 0x1 ;  /* 0x0000000103030836 */ /* 0x000fc80000000000 */
[----:B------:R-:W-:Y:S01]  /*02a0*/  IMAD.MOV.U32 R2, RZ, RZ, R3 ;  /* 0x000000ffff027224 */ /* 0x000fe200078e0003 */
[----:B------:R-:W-:-:S03]  /*02b0*/  SHF.R.S32.HI R3, RZ, 0x1f, R0 ;  /* 0x0000001fff037819 */ /* 0x000fc60000011400 */
[----:B------:R-:W-:Y:S01]  /*02c0*/  @!P2 IMAD.MOV R2, RZ, RZ, -R2 ;  /* 0x000000ffff02a224 */ /* 0x000fe200078e0a02 */
[----:B------:R-:W-:Y:S02]  /*02d0*/  @!P1 LOP3.LUT R2, RZ, R4, RZ, 0x33, !PT ;  /* 0x00000004ff029212 */ /* 0x000fe400078e33ff */
[----:B------:R-:W-:-:S03]  /*02e0*/  LEA.HI R3, R3, R0, RZ, 0x8 ;  /* 0x0000000003037211 */ /* 0x000fc600078f40ff */
[----:B------:R-:W-:Y:S02]  /*02f0*/  IMAD.SHL.U32 R6, R2, 0x8, RZ ;  /* 0x0000000802067824 */ /* 0x000fe400078e00ff */
[----:B------:R-:W-:-:S03]  /*0300*/  IMAD.MOV R2, RZ, RZ, -R2 ;  /* 0x000000ffff027224 */ /* 0x000fc600078e0a02 */
[----:B------:R-:W-:Y:S01]  /*0310*/  LEA.HI.SX32 R3, R3, -R6, 0x18 ;  /* 0x8000000603037211 */ /* 0x000fe200078fc2ff */
[----:B------:R-:W-:-:S03]  /*0320*/  IMAD R4, R4, R2, R5 ;  /* 0x0000000204047224 */ /* 0x000fc600078e0205 */
[----:B------:R-:W-:Y:S02]  /*0330*/  VIMNMX R11, PT, PT, R3, 0x8, PT ;  /* 0x00000008030b7848 */ /* 0x000fe40003fe0100 */
[----:B------:R-:W-:Y:S02]  /*0340*/  IABS R9, R4 ;  /* 0x0000000400097213 */ /* 0x000fe40000000000 */
[----:B------:R-:W-:-:S04]  /*0350*/  IABS R7, R11 ;  /* 0x0000000b00077213 */ /* 0x000fc80000000000 */
[----:B------:R-:W1:Y:S08]  /*0360*/  I2F.RP R0, R7 ;  /* 0x0000000700007306 */ /* 0x000e700000209400 */
[----:B-1----:R-:W1:Y:S02]  /*0370*/  MUFU.RCP R0, R0 ;  /* 0x0000000000007308 */ /* 0x002e640000001000 */
[----:B-1----:R-:W-:-:S06]  /*0380*/  VIADD R3, R0, 0xffffffe ;  /* 0x0ffffffe00037836 */ /* 0x002fcc0000000000 */
[----:B------:R-:W1:Y:S02]  /*0390*/  F2I.FTZ.U32.TRUNC.NTZ R3, R3 ;  /* 0x0000000300037305 */ /* 0x000e64000021f000 */
[----:B-1----:R-:W-:-:S04]  /*03a0*/  IMAD.MOV R8, RZ, RZ, -R3 ;  /* 0x000000ffff087224 */ /* 0x002fc800078e0a03 */
[----:B------:R-:W-:Y:S01]  /*03b0*/  IMAD.MOV.U32 R2, RZ, RZ, R8 ;  /* 0x000000ffff027224 */ /* 0x000fe200078e0008 */
[----:B------:R-:W-:-:S03]  /*03c0*/  IABS R8, R11 ;  /* 0x0000000b00087213 */ /* 0x000fc60000000000 */
[----:B------:R-:W-:Y:S02]  /*03d0*/  IMAD R5, R2, R7, RZ ;  /* 0x0000000702057224 */ /* 0x000fe400078e02ff */
[----:B------:R-:W-:Y:S02]  /*03e0*/  IMAD.MOV.U32 R2, RZ, RZ, RZ ;  /* 0x000000ffff027224 */ /* 0x000fe400078e00ff */
[----:B------:R-:W-:Y:S02]  /*03f0*/  IMAD.MOV R0, RZ, RZ, -R8 ;  /* 0x000000ffff007224 */ /* 0x000fe400078e0a08 */
[----:B------:R-:W-:Y:S01]  /*0400*/  IMAD.HI.U32 R2, R3, R5, R2 ;  /* 0x0000000503027227 */ /* 0x000fe200078e0002 */
[----:B0-----:R-:W-:-:S05]  /*0410*/  LOP3.LUT R3, R80, 0xff, RZ, 0xc0, !PT ;  /* 0x000000ff50037812 */ /* 0x001fca00078ec0ff */
[----:B------:R-:W-:-:S04]  /*0420*/  IMAD.HI.U32 R2, R2, R9, RZ ;  /* 0x0000000902027227 */ /* 0x000fc800078e00ff */
[----:B------:R-:W-:-:S05]  /*0430*/  IMAD R0, R2, R0, R9 ;  /* 0x0000000002007224 */ /* 0x000fca00078e0209 */
[----:B------:R-:W-:-:S13]  /*0440*/  ISETP.GT.U32.AND P1, PT, R7, R0, PT ;  /* 0x000000000700720c */ /* 0x000fda0003f24070 */
[----:B------:R-:W-:Y:S02]  /*0450*/  @!P1 IMAD.IADD R0, R0, 0x1, -R7 ;  /* 0x0000000100009824 */ /* 0x000fe400078e0a07 */
[----:B------:R-:W-:Y:S01]  /*0460*/  @!P1 VIADD R2, R2, 0x1 ;  /* 0x0000000102029836 */ /* 0x000fe20000000000 */
[----:B------:R-:W-:Y:S02]  /*0470*/  ISETP.NE.AND P1, PT, R11, RZ, PT ;  /* 0x000000ff0b00720c */ /* 0x000fe40003f25270 */
[----:B------:R-:W-:Y:S02]  /*0480*/  ISETP.GE.U32.AND P0, PT, R0, R7, PT ;  /* 0x000000070000720c */ /* 0x000fe40003f06070 */
[----:B------:R-:W-:Y:S02]  /*0490*/  LOP3.LUT R0, R4, R11, RZ, 0x3c, !PT ;  /* 0x0000000b04007212 */ /* 0x000fe400078e3cff */
[----:B------:R-:W-:Y:S02]  /*04a0*/  SHF.R.U32.HI R7, RZ, 0x8, R80 ;  /* 0x00000008ff077819 */ /* 0x000fe40000011650 */
[----:B------:R-:W-:-:S02]  /*04b0*/  ISETP.GE.AND P2, PT, R0, RZ, PT ;  /* 0x000000ff0000720c */ /* 0x000fc40003f46270 */
[----:B------:R-:W-:-:S04]  /*04c0*/  SGXT.U32 R7, R7, 0x1 ;  /* 0x000000010707781a */ /* 0x000fc80000000000 */
[C---:B------:R-:W-:Y:S01]  /*04d0*/  LOP3.LUT R107, R7.reuse, 0x2, RZ, 0xfc, !PT ;  /* 0x00000002076b7812 */ /* 0x040fe200078efcff */
[----:B------:R-:W-:Y:S01]  /*04e0*/  @P0 VIADD R2, R2, 0x1 ;  /* 0x0000000102020836 */ /* 0x000fe20000000000 */
[C---:B------:R-:W-:Y:S02]  /*04f0*/  LOP3.LUT R109, R7.reuse, 0x4, RZ, 0xfc, !PT ;  /* 0x00000004076d7812 */ /* 0x040fe400078efcff */
[C---:B------:R-:W-:Y:S02]  /*0500*/  LOP3.LUT R113, R7.reuse, 0x6, RZ, 0xfc, !PT ;  /* 0x0000000607717812 */ /* 0x040fe400078efcff */
[C---:B------:R-:W-:Y:S01]  /*0510*/  LOP3.LUT R115, R7.reuse, 0x8, RZ, 0xfc, !PT ;  /* 0x0000000807737812 */ /* 0x040fe200078efcff */
[----:B------:R-:W-:Y:S01]  /*0520*/  @!P2 IMAD.MOV R2, RZ, RZ, -R2 ;  /* 0x000000ffff02a224 */ /* 0x000fe200078e0a02 */
[----:B------:R-:W-:Y:S02]  /*0530*/  @!P1 LOP3.LUT R2, RZ, R11, RZ, 0x33, !PT ;  /* 0x0000000bff029212 */ /* 0x000fe400078e33ff */
[----:B------:R-:W-:-:S02]  /*0540*/  LOP3.LUT R8, R7, 0xe, RZ, 0xfc, !PT ;  /* 0x0000000e07087812 */ /* 0x000fc400078efcff */
[C---:B------:R-:W-:Y:S01]  /*0550*/  LOP3.LUT R10, R7.reuse, 0x10, RZ, 0xfc, !PT ;  /* 0x00000010070a7812 */ /* 0x040fe200078efcff */
[----:B------:R-:W-:Y:S01]  /*0560*/  IMAD.MOV R0, RZ, RZ, -R2 ;  /* 0x000000ffff007224 */ /* 0x000fe200078e0a02 */
[C---:B------:R-:W-:Y:S01]  /*0570*/  LOP3.LUT R12, R7.reuse, 0x12, RZ, 0xfc, !PT ;  /* 0x00000012070c7812 */ /* 0x040fe200078efcff */
[----:B------:R-:W-:Y:S01]  /*0580*/  IMAD.SHL.U32 R13, R2, 0x40, RZ ;  /* 0x00000040020d7824 */ /* 0x000fe200078e00ff */
[----:B------:R-:W-:Y:S01]  /*0590*/  LOP3.LUT R14, R7, 0x14, RZ, 0xfc, !PT ;  /* 0x00000014070e7812 */ /* 0x000fe200078efcff */
[----:B------:R-:W-:Y:S01]  /*05a0*/  IMAD R0, R11, R0, R4 ;  /* 0x000000000b007224 */ /* 0x000fe200078e0204 */
[C---:B------:R-:W-:Y:S02]  /*05b0*/  LOP3.LUT R4, R7.reuse, 0xa, RZ, 0xfc, !PT ;  /* 0x0000000a07047812 */ /* 0x040fe400078efcff */
[C---:B------:R-:W-:Y:S01]  /*05c0*/  LOP3.LUT R16, R7.reuse, 0x16, RZ, 0xfc, !PT ;  /* 0x0000001607107812 */ /* 0x040fe200078efcff */
[----:B------:R-:W-:Y:S01]  /*05d0*/  IMAD.IADD R0, R6, 0x1, R0 ;  /* 0x0000000106007824 */ /* 0x000fe200078e0200 */
[----:B------:R-:W-:-:S02]  /*05e0*/  LOP3.LUT R6, R7, 0xc, RZ, 0xfc, !PT ;  /* 0x0000000c07067812 */ /* 0x000fc400078efcff */
[C---:B------:R-:W-:Y:S01]  /*05f0*/  LOP3.LUT R18, R7.reuse, 0x18, RZ, 0xfc, !PT ;  /* 0x0000001807127812 */ /* 0x040fe200078efcff */
[----:B------:R-:W-:Y:S01]  /*0600*/  IMAD R31, R0, 0x100, R3 ;  /* 0x00000100001f7824 */ /* 0x000fe200078e0203 */
[C---:B------:R-:W-:Y:S02]  /*0610*/  LOP3.LUT R20, R7.reuse, 0x1a, RZ, 0xfc, !PT ;  /* 0x0000001a07147812 */ /* 0x040fe400078efcff */
[C---:B------:R-:W-:Y:S02]  /*0620*/  LOP3.LUT R22, R7.reuse, 0x1c, RZ, 0xfc, !PT ;  /* 0x0000001c07167812 */ /* 0x040fe400078efcff */
[----:B------:R0:W-:Y:S01]  /*0630*/  STL [R1+0x3c], R31 ;  /* 0x00003c1f01007387 */ /* 0x0001e20000100800 */
[C---:B------:R-:W-:Y:S02]  /*0640*/  LOP3.LUT R32, R7.reuse, 0x1e, RZ, 0xfc, !PT ;  /* 0x0000001e07207812 */ /* 0x040fe400078efcff */
[C---:B------:R-:W-:Y:S01]  /*0650*/  LOP3.LUT R34, R7.reuse, 0x20, RZ, 0xfc, !PT ;  /* 0x0000002007227812 */ /* 0x040fe200078efcff */
[----:B------:R0:W-:Y:S01]  /*0660*/  STL [R1+0x38], R13 ;  /* 0x0000380d01007387 */ /* 0x0001e20000100800 */
[----:B------:R-:W-:-:S02]  /*0670*/  LOP3.LUT R36, R7, 0x22, RZ, 0xfc, !PT ;  /* 0x0000002207247812 */ /* 0x000fc400078efcff */
[C---:B------:R-:W-:Y:S02]  /*0680*/  LOP3.LUT R38, R7.reuse, 0x24, RZ, 0xfc, !PT ;  /* 0x0000002407267812 */ /* 0x040fe400078efcff */
[C---:B------:R-:W-:Y:S02]  /*0690*/  LOP3.LUT R44, R7.reuse, 0x26, RZ, 0xfc, !PT ;  /* 0x00000026072c7812 */ /* 0x040fe400078efcff */
[C---:B------:R-:W-:Y:S02]  /*06a0*/  LOP3.LUT R46, R7.reuse, 0x28, RZ, 0xfc, !PT ;  /* 0x00000028072e7812 */ /* 0x040fe400078efcff */
[C---:B------:R-:W-:Y:S02]  /*06b0*/  LOP3.LUT R56, R7.reuse, 0x2a, RZ, 0xfc, !PT ;  /* 0x0000002a07387812 */ /* 0x040fe400078efcff */
[C---:B------:R-:W-:Y:S02]  /*06c0*/  LOP3.LUT R58, R7.reuse, 0x2c, RZ, 0xfc, !PT ;  /* 0x0000002c073a7812 */ /* 0x040fe400078efcff */
        /* <DEDUP_REMOVED lines=8> */
[----:B------:R-:W-:Y:S01]  /*0750*/  LOP3.LUT R78, R7, 0x3e, RZ, 0xfc, !PT ;  /* 0x0000003e074e7812 */ /* 0x000fe200078efcff */
[----:B0---4-:R-:W-:Y:S06]  /*0760*/  BRA.U UP0, `(.L_x_0) ;  /* 0x00000001002c7547 */ /* 0x011fec000b800000 */
[----:B------:R-:W-:Y:S01]  /*0770*/  IMAD.SHL.U32 R0, R80, 0x100, RZ ;  /* 0x0000010050007824 */ /* 0x000fe200078e00ff */
[----:B------:R-:W-:Y:S02]  /*0780*/  CS2R R24, SRZ ;  /* 0x0000000000187805 */ /* 0x000fe4000001ff00 */
[----:B------:R-:W-:Y:S02]  /*0790*/  CS2R R26, SRZ ;  /* 0x00000000001a7805 */ /* 0x000fe4000001ff00 */
[----:B------:R-:W-:Y:S02]  /*07a0*/  CS2R R32, SRZ ;  /* 0x0000000000207805 */ /* 0x000fe4000001ff00 */
[----:B------:R-:W-:Y:S01]  /*07b0*/  CS2R R34, SRZ ;  /* 0x0000000000227805 */ /* 0x000fe2000001ff00 */
[----:B------:R0:W-:Y:S01]  /*07c0*/  STL [R1+0x40], R0 ;  /* 0x0000400001007387 */ /* 0x0001e20000100800 */
[----:B------:R-:W-:Y:S02]  /*07d0*/  CS2R R40, SRZ ;  /* 0x0000000000287805 */ /* 0x000fe4000001ff00 */
[----:B------:R-:W-:-:S02]  /*07e0*/  CS2R R42, SRZ ;  /* 0x00000000002a7805 */ /* 0x000fc4000001ff00 */
[----:B------:R-:W-:Y:S02]  /*07f0*/  CS2R R36, SRZ ;  /* 0x0000000000247805 */ /* 0x000fe4000001ff00 */
[----:B------:R-:W-:Y:S01]  /*0800*/  CS2R R38, SRZ ;  /* 0x0000000000267805 */ /* 0x000fe2000001ff00 */
[----:B------:R-:W-:Y:S06]  /*0810*/  BRA `(.L_x_1) ;  /* 0x0000005c00487947 */ /* 0x000fec0003800000 */
.L_x_0:
[----:B------:R-:W-:Y:S01]  /*0820*/  IABS R30, R28 ;  /* 0x0000001c001e7213 */ /* 0x000fe20000000000 */
[----:B------:R-:W0:Y:S01]  /*0830*/  LDCU UR6, c[0x0][0x3a4] ;  /* 0x00007480ff0677ac */ /* 0x000e220008000800 */
[----:B------:R-:W-:Y:S02]  /*0840*/  IABS R0, R29 ;  /* 0x0000001d00007213 */ /* 0x000fe40000000000 */
[----:B------:R-:W1:Y:S01]  /*0850*/  I2F.RP R3, R30 ;  /* 0x0000001e00037306 */ /* 0x000e620000209400 */
[----:B------:R-:W-:Y:S01]  /*0860*/  SHF.R.U32.HI R2, RZ, 0x7, R80 ;  /* 0x00000007ff027819 */ /* 0x000fe20000011650 */
[----:B------:R-:W2:Y:S01]  /*0870*/  LDCU UR12, c[0x0][0x3b0] ;  /* 0x00007600ff0c77ac */ /* 0x000ea20008000800 */
[----:B------:R-:W-:Y:S02]  /*0880*/  ISETP.NE.AND P6, PT, R28, RZ, PT ;  /* 0x000000ff1c00720c */ /* 0x000fe40003fc5270 */
[----:B------:R-:W-:Y:S01]  /*0890*/  SGXT.U32 R2, R2, 0x2 ;  /* 0x000000020202781a */ /* 0x000fe20000000000 */
[----:B------:R-:W3:Y:S01]  /*08a0*/  LDCU.64 UR10, c[0x0][0x380] ;  /* 0x00007000ff0a77ac */ /* 0x000ee20008000a00 */
[----:B------:R-:W-:Y:S01]  /*08b0*/  LOP3.LUT R91, R7, 0x40, RZ, 0xfc, !PT ;  /* 0x00000040075b7812 */ /* 0x000fe200078efcff */
[----:B------:R-:W4:Y:S01]  /*08c0*/  I2F.RP R5, R0 ;  /* 0x0000000000057306 */ /* 0x000f220000209400 */
[----:B------:R-:W-:Y:S01]  /*08d0*/  LOP3.LUT R2, R13, R2, RZ, 0xfc, !PT ;  /* 0x000000020d027212 */ /* 0x000fe200078efcff */
[----:B------:R-:W5:Y:S01]  /*08e0*/  LDCU.64 UR14, c[0x0][0x388] ;  /* 0x00007100ff0e77ac */ /* 0x000f620008000a00 */
[----:B------:R-:W-:-:S02]  /*08f0*/  IABS R13, R31 ;  /* 0x0000001f000d7213 */ /* 0x000fc40000000000 */
[C---:B------:R-:W-:Y:S02]  /*0900*/  LOP3.LUT R19, R2.reuse, 0x38, RZ, 0xfc, !PT ;  /* 0x0000003802137812 */ /* 0x040fe400078efcff */
[C---:B------:R-:W-:Y:S01]  /*0910*/  LOP3.LUT R47, R2.reuse, 0x28, RZ, 0xfc, !PT ;  /* 0x00000028022f7812 */ /* 0x040fe200078efcff */
[----:B-1----:R-:W1:Y:S01]  /*0920*/  MUFU.RCP R3, R3 ;  /* 0x0000000300037308 */ /* 0x002e620000001000 */
[----:B------:R-:W-:Y:S02]  /*0930*/  IABS R17, R19 ;  /* 0x0000001300117213 */ /* 0x000fe40000000000 */
[----:B------:R-:W-:Y:S02]  /*0940*/  ISETP.GE.AND P3, PT, R19, RZ, PT ;  /* 0x000000ff1300720c */ /* 0x000fe40003f66270 */
[C---:B------:R-:W-:Y:S02]  /*0950*/  LOP3.LUT R45, R2.reuse, 0x2c, RZ, 0xfc, !PT ;  /* 0x0000002c022d7812 */ /* 0x040fe400078efcff */
[C---:B------:R-:W-:Y:S01]  /*0960*/  LOP3.LUT R43, R2.reuse, 0x24, RZ, 0xfc, !PT ;  /* 0x00000024022b7812 */ /* 0x040fe200078efcff */
[----:B----4-:R-:W4:Y:S01]  /*0970*/  MUFU.RCP R5, R5 ;  /* 0x0000000500057308 */ /* 0x010f220000001000 */
[----:B------:R-:W-:-:S02]  /*0980*/  LOP3.LUT R49, R2, 0x1c, RZ, 0xfc, !PT ;  /* 0x0000001c02317812 */ /* 0x000fc400078efcff */
[C---:B------:R-:W-:Y:S02]  /*0990*/  LOP3.LUT R50, R2.reuse, 0x18, RZ, 0xfc, !PT ;  /* 0x0000001802327812 */ /* 0x040fe400078efcff */
[C---:B------:R-:W-:Y:S02]  /*09a0*/  LOP3.LUT R51, R2.reuse, 0x14, RZ, 0xfc, !PT ;  /* 0x0000001402337812 */ /* 0x040fe400078efcff */
[----:B------:R-:W-:Y:S01]  /*09b0*/  IABS R33, R50 ;  /* 0x0000003200217213 */ /* 0x000fe20000000000 */
[----:B-1----:R-:W-:Y:S01]  /*09c0*/  VIADD R24, R3, 0xffffffe ;  /* 0x0ffffffe03187836 */ /* 0x002fe20000000000 */
[C---:B------:R-:W-:Y:S02]  /*09d0*/  LOP3.LUT R48, R2.reuse, 0x20, RZ, 0xfc, !PT ;  /* 0x0000002002307812 */ /* 0x040fe400078efcff */
[C---:B------:R-:W-:Y:S01]  /*09e0*/  LOP3.LUT R52, R2.reuse, 0x10, RZ, 0xfc, !PT ;  /* 0x0000001002347812 */ /* 0x040fe200078efcff */
[----:B------:R1:W0:Y:S01]  /*09f0*/  F2I.FTZ.U32.TRUNC.NTZ R25, R24 ;  /* 0x0000001800197305 */ /* 0x000222000021f000 */
[----:B------:R-:W-:-:S02]  /*0a00*/  LOP3.LUT R54, R2, 0x8, RZ, 0xfc, !PT ;  /* 0x0000000802367812 */ /* 0x000fc400078efcff */
[C---:B------:R-:W-:Y:S01]  /*0a10*/  LOP3.LUT R53, R2.reuse, 0xc, RZ, 0xfc, !PT ;  /* 0x0000000c02357812 */ /* 0x040fe200078efcff */
[----:B----4-:R-:W-:Y:S01]  /*0a20*/  VIADD R26, R5, 0xffffffe ;  /* 0x0ffffffe051a7836 */ /* 0x010fe20000000000 */
[C---:B------:R-:W-:Y:S02]  /*0a30*/  LOP3.LUT R5, R2.reuse, 0x3c, RZ, 0xfc, !PT ;  /* 0x0000003c02057812 */ /* 0x040fe400078efcff */
[----:B------:R-:W-:Y:S01]  /*0a40*/  IABS R39, R54 ;  /* 0x0000003600277213 */ /* 0x000fe20000000000 */
[----:B------:R4:W2:Y:S01]  /*0a50*/  F2I.FTZ.U32.TRUNC.NTZ R27, R26 ;  /* 0x0000001a001b7305 */ /* 0x0008a2000021f000 */
[----:B-1----:R-:W-:Y:S01]  /*0a60*/  IMAD.MOV.U32 R24, RZ, RZ, RZ ;  /* 0x000000ffff187224 */ /* 0x002fe200078e00ff */
[----:B------:R-:W-:Y:S02]  /*0a70*/  IABS R15, R5 ;  /* 0x00000005000f7213 */ /* 0x000fe40000000000 */
[----:B------:R-:W-:Y:S02]  /*0a80*/  ISETP.GE.AND P2, PT, R5, RZ, PT ;  /* 0x000000ff0500720c */ /* 0x000fe40003f46270 */
[----:B------:R-:W-:Y:S01]  /*0a90*/  LOP3.LUT R55, R2, 0x4, RZ, 0xfc, !PT ;  /* 0x0000000402377812 */ /* 0x000fe200078efcff */
[----:B0-----:R-:W-:Y:S01]  /*0aa0*/  IMAD.MOV R9, RZ, RZ, -R25 ;  /* 0x000000ffff097224 */ /* 0x001fe200078e0a19 */
[----:B------:R-:W-:Y:S01]  /*0ab0*/  IABS R42, R2 ;  /* 0x00000002002a7213 */ /* 0x000fe20000000000 */
[----:B----4-:R-:W-:Y:S01]  /*0ac0*/  IMAD.MOV.U32 R26, RZ, RZ, RZ ;  /* 0x000000ffff1a7224 */ /* 0x010fe200078e00ff */
[----:B------:R-:W-:Y:S01]  /*0ad0*/  IABS R37, R53 ;  /* 0x0000003500257213 */ /* 0x000fe20000000000 */
[----:B------:R-:W-:Y:S01]  /*0ae0*/  IMAD R3, R9, R30, RZ ;  /* 0x0000001e09037224 */ /* 0x000fe200078e02ff */
[----:B------:R-:W-:-:S02]  /*0af0*/  IABS R40, R55 ;  /* 0x0000003700287213 */ /* 0x000fc40000000000 */
[----:B------:R-:W-:Y:S01]  /*0b00*/  LOP3.LUT R89, R7, 0x42, RZ, 0xfc, !PT ;  /* 0x0000004207597812 */ /* 0x000fe200078efcff */
[----:B------:R-:W-:Y:S01]  /*0b10*/  IMAD.HI.U32 R24, R25, R3, R24 ;  /* 0x0000000319187227 */ /* 0x000fe200078e0018 */
[----:B------:R-:W-:Y:S02]  /*0b20*/  IABS R25, R45 ;  /* 0x0000002d00197213 */ /* 0x000fe40000000000 */
[C---:B------:R-:W-:Y:S01]  /*0b30*/  LOP3.LUT R87, R7.reuse, 0x44, RZ, 0xfc, !PT ;  /* 0x0000004407577812 */ /* 0x040fe200078efcff */
[----:B--2---:R-:W-:Y:S01]  /*0b40*/  IMAD.MOV R11, RZ, RZ, -R27 ;  /* 0x000000ffff0b7224 */ /* 0x004fe200078e0a1b */
[C---:B------:R-:W-:Y:S01]  /*0b50*/  LOP3.LUT R85, R7.reuse, 0x46, RZ, 0xfc, !PT ;  /* 0x0000004607557812 */ /* 0x040fe200078efcff */
[----:B------:R-:W-:Y:S01]  /*0b60*/  IMAD.HI.U32 R24, R24, R13, RZ ;  /* 0x0000000d18187227 */ /* 0x000fe200078e00ff */
[C---:B------:R-:W-:Y:S02]  /*0b70*/  LOP3.LUT R83, R7.reuse, 0x48, RZ, 0xfc, !PT ;  /* 0x0000004807537812 */ /* 0x040fe400078efcff */
[C---:B------:R-:W-:Y:S01]  /*0b80*/  LOP3.LUT R81, R7.reuse, 0x4a, RZ, 0xfc, !PT ;  /* 0x0000004a07517812 */ /* 0x040fe200078efcff */
[----:B------:R-:W-:Y:S01]  /*0b90*/  IMAD.MOV R24, RZ, RZ, -R24 ;  /* 0x000000ffff187224 */ /* 0x000fe200078e0a18 */
[C---:B------:R-:W-:Y:S01]  /*0ba0*/  LOP3.LUT R79, R7.reuse, 0x4c, RZ, 0xfc, !PT ;  /* 0x0000004c074f7812 */ /* 0x040fe200078efcff */
[----:B------:R-:W-:Y:S01]  /*0bb0*/  IMAD.MOV.U32 R9, RZ, RZ, R11 ;  /* 0x000000ffff097224 */ /* 0x000fe200078e000b */
[----:B------:R-:W-:Y:S01]  /*0bc0*/  LOP3.LUT R77, R7, 0x4e, RZ, 0xfc, !PT ;  /* 0x0000004e074d7812 */ /* 0x000fe200078efcff */
[----:B------:R-:W-:Y:S01]  /*0bd0*/  IMAD R5, R30, R24, R13 ;  /* 0x000000181e057224 */ /* 0x000fe200078e020d */
[----:B------:R-:W-:Y:S01]  /*0be0*/  LOP3.LUT R13, R2, 0x34, RZ, 0xfc, !PT ;  /* 0x00000034020d7812 */ /* 0x000fe200078efcff */
[----:B------:R-:W-:Y:S01]  /*0bf0*/  IMAD R3, R9, R0, RZ ;  /* 0x0000000009037224 */ /* 0x000fe200078e02ff */
[----:B------:R-:W-:-:S02]  /*0c00*/  LOP3.LUT R75, R7, 0x50, RZ, 0xfc, !PT ;  /* 0x00000050074b7812 */ /* 0x000fc400078efcff */
[----:B------:R-:W-:Y:S01]  /*0c10*/  ISETP.GT.U32.AND P0, PT, R30, R5, PT ;  /* 0x000000051e00720c */ /* 0x000fe20003f04070 */
[----:B------:R-:W-:Y:S01]  /*0c20*/  IMAD.HI.U32 R3, R27, R3, R26 ;  /* 0x000000031b037227 */ /* 0x000fe200078e001a */
[----:B------:R-:W-:Y:S02]  /*0c30*/  IABS R23, R13 ;  /* 0x0000000d00177213 */ /* 0x000fe40000000000 */
[----:B------:R-:W-:Y:S02]  /*0c40*/  ISETP.GE.AND P5, PT, R13, RZ, PT ;  /* 0x000000ff0d00720c */ /* 0x000fe40003fa6270 */
[----:B------:R-:W-:Y:S01]  /*0c50*/  IABS R26, R47 ;  /* 0x0000002f001a7213 */ /* 0x000fe20000000000 */
[----:B------:R-:W-:Y:S01]  /*0c60*/  IMAD.HI.U32 R9, R3, R15, RZ ;  /* 0x0000000f03097227 */ /* 0x000fe200078e00ff */
[----:B------:R-:W-:Y:S02]  /*0c70*/  IABS R27, R43 ;  /* 0x0000002b001b7213 */ /* 0x000fe40000000000 */
[----:B------:R-:W-:Y:S01]  /*0c80*/  LOP3.LUT R71, R7, 0x52, RZ, 0xfc, !PT ;  /* 0x0000005207477812 */ /* 0x000fe200078efcff */
[----:B------:R-:W-:Y:S01]  /*0c90*/  IMAD.HI.U32 R11, R3, R17, RZ ;  /* 0x00000011030b7227 */ /* 0x000fe200078e00ff */
[----:B------:R-:W-:-:S02]  /*0ca0*/  LOP3.LUT R69, R7, 0x54, RZ, 0xfc, !PT ;  /* 0x0000005407457812 */ /* 0x000fc400078efcff */
[----:B------:R-:W-:Y:S01]  /*0cb0*/  LOP3.LUT R67, R7, 0x56, RZ, 0xfc, !PT ;  /* 0x0000005607437812 */ /* 0x000fe200078efcff */
[----:B------:R-:W-:Y:S01]  /*0cc0*/  @!P0 IMAD.IADD R5, R5, 0x1, -R30 ;  /* 0x0000000105058824 */ /* 0x000fe200078e0a1e */
[----:B------:R-:W-:Y:S01]  /*0cd0*/  ISETP.GE.AND P0, PT, R31, RZ, PT ;  /* 0x000000ff1f00720c */ /* 0x000fe20003f06270 */
[----:B------:R-:W-:Y:S01]  /*0ce0*/  IMAD.MOV R9, RZ, RZ, -R9 ;  /* 0x000000ffff097224 */ /* 0x000fe200078e0a09 */
[C---:B------:R-:W-:Y:S01]  /*0cf0*/  LOP3.LUT R65, R7.reuse, 0x58, RZ, 0xfc, !PT ;  /* 0x0000005807417812 */ /* 0x040fe200078efcff */
[----:B------:R-:W-:Y:S01]  /*0d00*/  IMAD.MOV R11, RZ, RZ, -R11 ;  /* 0x000000ffff0b7224 */ /* 0x000fe200078e0a0b */
[----:B------:R-:W-:Y:S01]  /*0d10*/  ISETP.GT.U32.AND P1, PT, R30, R5, PT ;  /* 0x000000051e00720c */ /* 0x000fe20003f24070 */
[----:B------:R-:W-:Y:S01]  /*0d20*/  IMAD R9, R0, R9, R15 ;  /* 0x0000000900097224 */ /* 0x000fe200078e020f */
[----:B------:R-:W-:Y:S01]  /*0d30*/  LOP3.LUT R15, R2, 0x30, RZ, 0xfc, !PT ;  /* 0x00000030020f7812 */ /* 0x000fe200078efcff */
[----:B------:R-:W-:Y:S01]  /*0d40*/  IMAD R11, R0, R11, R17 ;  /* 0x0000000b000b7224 */ /* 0x000fe200078e0211 */
[----:B------:R-:W-:Y:S01]  /*0d50*/  LOP3.LUT R63, R7, 0x5a, RZ, 0xfc, !PT ;  /* 0x0000005a073f7812 */ /* 0x000fe200078efcff */
[----:B------:R-:W-:Y:S01]  /*0d60*/  IMAD.HI.U32 R13, R3, R23, RZ ;  /* 0x00000017030d7227 */ /* 0x000fe200078e00ff */
[----:B------:R-:W-:-:S02]  /*0d70*/  IABS R24, R15 ;  /* 0x0000000f00187213 */ /* 0x000fc40000000000 */
[----:B------:R-:W-:Y:S01]  /*0d80*/  ISETP.GE.AND P4, PT, R15, RZ, PT ;  /* 0x000000ff0f00720c */ /* 0x000fe20003f86270 */
[----:B------:R-:W-:Y:S01]  /*0d90*/  IMAD.MOV R13, RZ, RZ, -R13 ;  /* 0x000000ffff0d7224 */ /* 0x000fe200078e0a0d */
[----:B------:R-:W-:Y:S01]  /*0da0*/  LOP3.LUT R61, R7, 0x5c, RZ, 0xfc, !PT ;  /* 0x0000005c073d7812 */ /* 0x000fe200078efcff */
[----:B------:R-:W-:Y:S01]  /*0db0*/  IMAD.HI.U32 R15, R3, R24, RZ ;  /* 0x00000018030f7227 */ /* 0x000fe200078e00ff */
[C---:B------:R-:W-:Y:S02]  /*0dc0*/  LOP3.LUT R59, R7.reuse, 0x5e, RZ, 0xfc, !PT ;  /* 0x0000005e073b7812 */ /* 0x040fe400078efcff */
[----:B------:R-:W-:Y:S01]  /*0dd0*/  LOP3.LUT R57, R7, 0x60, RZ, 0xfc, !PT ;  /* 0x0000006007397812 */ /* 0x000fe200078efcff */
[----:B------:R-:W-:Y:S01]  /*0de0*/  @!P1 IMAD.IADD R5, R5, 0x1, -R30 ;  /* 0x0000000105059824 */ /* 0x000fe200078e0a1e */
[C---:B------:R-:W-:Y:S01]  /*0df0*/  ISETP.GT.U32.AND P1, PT, R0.reuse, R9, PT ;  /* 0x000000090000720c */ /* 0x040fe20003f24070 */
[C---:B------:R-:W-:Y:S01]  /*0e00*/  IMAD R13, R0.reuse, R13, R23 ;  /* 0x0000000d000d7224 */ /* 0x040fe200078e0217 */
[----:B------:R-:W-:Y:S01]  /*0e10*/  IABS R30, R49 ;  /* 0x00000031001e7213 */ /* 0x000fe20000000000 */
[----:B------:R-:W-:Y:S01]  /*0e20*/  @!P0 IMAD.MOV R5, RZ, RZ, -R5 ;  /* 0x000000ffff058224 */ /* 0x000fe200078e0a05 */
[----:B------:R-:W-:Y:S01]  /*0e30*/  ISETP.GT.U32.AND P0, PT, R0, R11, PT ;  /* 0x0000000b0000720c */ /* 0x000fe20003f04070 */
[----:B------:R-:W-:Y:S01]  /*0e40*/  IMAD.HI.U32 R19, R3, R26, RZ ;  /* 0x0000001a03137227 */ /* 0x000fe200078e00ff */
[----:B------:R-:W-:-:S02]  /*0e50*/  @!P6 LOP3.LUT R5, RZ, R28, RZ, 0x33, !PT ;  /* 0x0000001cff05e212 */ /* 0x000fc400078e33ff */
[----:B------:R-:W-:Y:S01]  /*0e60*/  IABS R23, R51 ;  /* 0x0000003300177213 */ /* 0x000fe20000000000 */
[----:B------:R-:W-:Y:S02]  /*0e70*/  IMAD.MOV R15, RZ, RZ, -R15 ;  /* 0x000000ffff0f7224 */ /* 0x000fe400078e0a0f */
[----:B------:R-:W-:Y:S02]  /*0e80*/  IMAD.MOV R19, RZ, RZ, -R19 ;  /* 0x000000ffff137224 */ /* 0x000fe400078e0a13 */
[----:B------:R-:W-:Y:S02]  /*0e90*/  @!P1 IMAD.IADD R9, R9, 0x1, -R0 ;  /* 0x0000000109099824 */ /* 0x000fe400078e0a00 */
[----:B------:R-:W-:-:S03]  /*0ea0*/  IMAD.HI.U32 R17, R3, R25, RZ ;  /* 0x0000001903117227 */ /* 0x000fc600078e00ff */
[C---:B------:R-:W-:Y:S01]  /*0eb0*/  ISETP.GT.U32.AND P1, PT, R0.reuse, R9, PT ;  /* 0x000000090000720c */ /* 0x040fe20003f24070 */
[----:B------:R-:W-:Y:S01]  /*0ec0*/  @!P0 IMAD.IADD R11, R11, 0x1, -R0 ;  /* 0x000000010b0b8824 */ /* 0x000fe200078e0a00 */
[C---:B------:R-:W-:Y:S01]  /*0ed0*/  ISETP.GT.U32.AND P0, PT, R0.reuse, R13, PT ;  /* 0x0000000d0000720c */ /* 0x040fe20003f04070 */
[C---:B------:R-:W-:Y:S02]  /*0ee0*/  IMAD R15, R0.reuse, R15, R24 ;  /* 0x0000000f000f7224 */ /* 0x040fe400078e0218 */
[C---:B------:R-:W-:Y:S01]  /*0ef0*/  IMAD R19, R0.reuse, R19, R26 ;  /* 0x0000001300137224 */ /* 0x040fe200078e021a */
[----:B------:R-:W-:Y:S01]  /*0f00*/  ISETP.GT.U32.AND P6, PT, R0, R11, PT ;  /* 0x0000000b0000720c */ /* 0x000fe20003fc4070 */
[----:B------:R-:W-:-:S04]  /*0f10*/  IMAD.HI.U32 R21, R3, R27, RZ ;  /* 0x0000001b03157227 */ /* 0x000fc800078e00ff */
[----:B------:R-:W-:Y:S02]  /*0f20*/  IMAD.MOV R17, RZ, RZ, -R17 ;  /* 0x000000ffff117224 */ /* 0x000fe400078e0a11 */
[--C-:B------:R-:W-:Y:S01]  /*0f30*/  @!P1 IMAD.IADD R9, R9, 0x1, -R0.reuse ;  /* 0x0000000109099824 */ /* 0x100fe200078e0a00 */
[C---:B------:R-:W-:Y:S01]  /*0f40*/  ISETP.GT.U32.AND P1, PT, R0.reuse, R15, PT ;  /* 0x0000000f0000720c */ /* 0x040fe20003f24070 */
[----:B------:R-:W-:Y:S01]  /*0f50*/  @!P0 IMAD.IADD R13, R13, 0x1, -R0 ;  /* 0x000000010d0d8824 */ /* 0x000fe200078e0a00 */
[----:B------:R-:W-:Y:S01]  /*0f60*/  ISETP.GT.U32.AND P0, PT, R0, R19, PT ;  /* 0x000000130000720c */ /* 0x000fe20003f04070 */
[----:B------:R-:W-:Y:S02]  /*0f70*/  IMAD.MOV R21, RZ, RZ, -R21 ;  /* 0x000000ffff157224 */ /* 0x000fe400078e0a15 */
[----:B------:R-:W-:-:S04]  /*0f80*/  IMAD.HI.U32 R24, R3, R30, RZ ;  /* 0x0000001e03187227 */ /* 0x000fc800078e00ff */
[----:B------:R-:W-:Y:S02]  /*0f90*/  IMAD R17, R0, R17, R25 ;  /* 0x0000001100117224 */ /* 0x000fe400078e0219 */
[----:B------:R-:W-:-:S04]  /*0fa0*/  IMAD.HI.U32 R25, R3, R33, RZ ;  /* 0x0000002103197227 */ /* 0x000fc800078e00ff */
[C---:B------:R-:W-:Y:S01]  /*0fb0*/  IMAD R21, R0.reuse, R21, R27 ;  /* 0x0000001500157224 */ /* 0x040fe200078e021b */
[----:B------:R-:W-:Y:S01]  /*0fc0*/  IABS R27, R48 ;  /* 0x00000030001b7213 */ /* 0x000fe20000000000 */
[----:B------:R-:W-:Y:S02]  /*0fd0*/  IMAD.MOV R31, RZ, RZ, -R24 ;  /* 0x000000ffff1f7224 */ /* 0x000fe400078e0a18 */
[----:B------:R-:W-:Y:S02]  /*0fe0*/  IMAD.MOV R24, RZ, RZ, -R25 ;  /* 0x000000ffff187224 */ /* 0x000fe400078e0a19 */
[C---:B------:R-:W-:Y:S02]  /*0ff0*/  IMAD R25, R0.reuse, R31, R30 ;  /* 0x0000001f00197224 */ /* 0x040fe400078e021e */
[----:B------:R-:W-:Y:S01]  /*1000*/  @!P6 IMAD.IADD R11, R11, 0x1, -R0 ;  /* 0x000000010b0be824 */ /* 0x000fe200078e0a00 */
[----:B------:R-:W-:Y:S01]  /*1010*/  ISETP.GT.U32.AND P6, PT, R0, R17, PT ;  /* 0x000000110000720c */ /* 0x000fe20003fc4070 */
[----:B------:R-:W-:-:S02]  /*1020*/  IMAD.MOV.U32 R28, RZ, RZ, R23 ;  /* 0x000000ffff1c7224 */ /* 0x000fc400078e0017 */
[----:B------:R-:W-:-:S04]  /*1030*/  IMAD.HI.U32 R23, R3, R27, RZ ;  /* 0x0000001b03177227 */ /* 0x000fc800078e00ff */
[--C-:B------:R-:W-:Y:S01]  /*1040*/  @!P1 IMAD.IADD R15, R15, 0x1, -R0.reuse ;  /* 0x000000010f0f9824 */ /* 0x100fe200078e0a00 */
[C---:B------:R-:W-:Y:S01]  /*1050*/  ISETP.GT.U32.AND P1, PT, R0.reuse, R21, PT ;  /* 0x000000150000720c */ /* 0x040fe20003f24070 */
[--C-:B------:R-:W-:Y:S01]  /*1060*/  @!P0 IMAD.IADD R19, R19, 0x1, -R0.reuse ;  /* 0x0000000113138824 */ /* 0x100fe200078e0a00 */
[C---:B------:R-:W-:Y:S01]  /*1070*/  ISETP.GT.U32.AND P0, PT, R0.reuse, R25, PT ;  /* 0x000000190000720c */ /* 0x040fe20003f04070 */
[----:B------:R-:W-:Y:S02]  /*1080*/  IMAD.MOV R23, RZ, RZ, -R23 ;  /* 0x000000ffff177224 */ /* 0x000fe400078e0a17 */
[----:B------:R-:W-:Y:S02]  /*1090*/  @!P6 IMAD.IADD R17, R17, 0x1, -R0 ;  /* 0x000000011111e824 */ /* 0x000fe400078e0a00 */
[C---:B------:R-:W-:Y:S02]  /*10a0*/  IMAD R23, R0.reuse, R23, R27 ;  /* 0x0000001700177224 */ /* 0x040fe400078e021b */
[C---:B------:R-:W-:Y:S01]  /*10b0*/  IMAD R27, R0.reuse, R24, R33 ;  /* 0x00000018001b7224 */ /* 0x040fe200078e0221 */
[----:B------:R-:W-:Y:S01]  /*10c0*/  IABS R33, R52 ;  /* 0x0000003400217213 */ /* 0x000fe20000000000 */
[----:B------:R-:W-:Y:S01]  /*10d0*/  IMAD.HI.U32 R26, R3, R28, RZ ;  /* 0x0000001c031a7227 */ /* 0x000fe200078e00ff */
[----:B------:R-:W-:-:S03]  /*10e0*/  ISETP.GT.U32.AND P6, PT, R0, R23, PT ;  /* 0x000000170000720c */ /* 0x000fc60003fc4070 */
[--C-:B------:R-:W-:Y:S01]  /*10f0*/  @!P1 IMAD.IADD R21, R21, 0x1, -R0.reuse ;  /* 0x0000000115159824 */ /* 0x100fe200078e0a00 */
[C---:B------:R-:W-:Y:S01]  /*1100*/  ISETP.GT.U32.AND P1, PT, R0.reuse, R27, PT ;  /* 0x0000001b0000720c */ /* 0x040fe20003f24070 */
[----:B------:R-:W-:Y:S01]  /*1110*/  @!P0 IMAD.IADD R25, R25, 0x1, -R0 ;  /* 0x0000000119198824 */ /* 0x000fe200078e0a00 */
[----:B------:R-:W-:Y:S01]  /*1120*/  ISETP.GT.U32.AND P0, PT, R0, R15, PT ;  /* 0x0000000f0000720c */ /* 0x000fe20003f04070 */
[----:B------:R-:W-:Y:S02]  /*1130*/  IMAD.MOV R35, RZ, RZ, -R26 ;  /* 0x000000ffff237224 */ /* 0x000fe400078e0a1a */
[----:B------:R-:W-:-:S04]  /*1140*/  IMAD.HI.U32 R24, R3, R33, RZ ;  /* 0x0000002103187227 */ /* 0x000fc800078e00ff */
[C---:B------:R-:W-:Y:S02]  /*1150*/  IMAD R31, R0.reuse, R35, R28 ;  /* 0x00000023001f7224 */ /* 0x040fe400078e021c */
[----:B------:R-:W-:Y:S01]  /*1160*/  @!P6 IMAD.IADD R23, R23, 0x1, -R0 ;  /* 0x000000011717e824 */ /* 0x000fe200078e0a00 */
[----:B------:R-:W-:Y:S01]  /*1170*/  ISETP.GT.U32.AND P6, PT, R0, R13, PT ;  /* 0x0000000d0000720c */ /* 0x000fe20003fc4070 */
[----:B------:R-:W-:-:S04]  /*1180*/  IMAD.HI.U32 R28, R3, R39, RZ ;  /* 0x00000027031c7227 */ /* 0x000fc800078e00ff */
[----:B------:R-:W-:Y:S02]  /*1190*/  IMAD.MOV R35, RZ, RZ, -R24 ;  /* 0x000000ffff237224 */ /* 0x000fe400078e0a18 */
[--C-:B------:R-:W-:Y:S01]  /*11a0*/  @!P1 IMAD.IADD R27, R27, 0x1, -R0.reuse ;  /* 0x000000011b1b9824 */ /* 0x100fe200078e0a00 */
[C---:B------:R-:W-:Y:S01]  /*11b0*/  ISETP.GT.U32.AND P1, PT, R0.reuse, R17, PT ;  /* 0x000000110000720c */ /* 0x040fe20003f24070 */
[----:B------:R-:W-:Y:S01]  /*11c0*/  @!P0 IMAD.IADD R15, R15, 0x1, -R0 ;  /* 0x000000010f0f8824 */ /* 0x000fe200078e0a00 */
[C---:B------:R-:W-:Y:S01]  /*11d0*/  ISETP.GT.U32.AND P0, PT, R0.reuse, R19, PT ;  /* 0x000000130000720c */ /* 0x040fe20003f04070 */
[----:B------:R-:W-:Y:S01]  /*11e0*/  @!P2 IMAD.MOV R9, RZ, RZ, -R9 ;  /* 0x000000ffff09a224 */ /* 0x000fe200078e0a09 */
[C---:B------:R-:W-:Y:S01]  /*11f0*/  ISETP.GT.U32.AND P2, PT, R0.reuse, R21, PT ;  /* 0x000000150000720c */ /* 0x040fe20003f44070 */
[----:B------:R-:W-:Y:S01]  /*1200*/  @!P3 IMAD.MOV R11, RZ, RZ, -R11 ;  /* 0x000000ffff0bb224 */ /* 0x000fe200078e0a0b */
[----:B------:R-:W-:Y:S01]  /*1210*/  ISETP.GT.U32.AND P3, PT, R0, R23, PT ;  /* 0x000000170000720c */ /* 0x000fe20003f64070 */
[----:B------:R-:W-:-:S02]  /*1220*/  IMAD.MOV R28, RZ, RZ, -R28 ;  /* 0x000000ffff1c7224 */ /* 0x000fc400078e0a1c */
[----:B------:R-:W-:-:S04]  /*1230*/  IMAD.HI.U32 R26, R3, R37, RZ ;  /* 0x00000025031a7227 */ /* 0x000fc800078e00ff */
[----:B------:R-:W-:-:S04]  /*1240*/  IMAD.HI.U32 R24, R3, R42, RZ ;  /* 0x0000002a03187227 */ /* 0x000fc800078e00ff */
[----:B------:R-:W-:-:S04]  /*1250*/  IMAD.HI.U32 R30, R3, R40, RZ ;  /* 0x00000028031e7227 */ /* 0x000fc800078e00ff */
[C---:B------:R-:W-:Y:S02]  /*1260*/  IMAD R3, R0.reuse, R35, R33 ;  /* 0x0000002300037224 */ /* 0x040fe400078e0221 */
[C---:B------:R-:W-:Y:S02]  /*1270*/  IMAD R35, R0.reuse, R28, R39 ;  /* 0x0000001c00237224 */ /* 0x040fe400078e0227 */
[----:B------:R-:W-:Y:S02]  /*1280*/  IMAD.MOV R26, RZ, RZ, -R26 ;  /* 0x000000ffff1a7224 */ /* 0x000fe400078e0a1a */
[----:B------:R-:W-:Y:S02]  /*1290*/  IMAD.MOV R39, RZ, RZ, -R24 ;  /* 0x000000ffff277224 */ /* 0x000fe400078e0a18 */
[C---:B------:R-:W-:Y:S02]  /*12a0*/  IMAD R33, R0.reuse, R26, R37 ;  /* 0x0000001a00217224 */ /* 0x040fe400078e0225 */
[----:B------:R-:W-:Y:S01]  /*12b0*/  @!P6 IMAD.IADD R13, R13, 0x1, -R0 ;  /* 0x000000010d0de824 */ /* 0x000fe200078e0a00 */
[C---:B------:R-:W-:Y:S01]  /*12c0*/  ISETP.GT.U32.AND P6, PT, R0.reuse, R25, PT ;  /* 0x000000190000720c */ /* 0x040fe20003fc4070 */
[----:B------:R-:W-:-:S02]  /*12d0*/  IMAD R39, R0, R39, R42 ;  /* 0x0000002700277224 */ /* 0x000fc400078e022a */
[----:B------:R-:W-:Y:S01]  /*12e0*/  @!P5 IMAD.MOV R13, RZ, RZ, -R13 ;  /* 0x000000ffff0dd224 */ /* 0x000fe200078e0a0d */
[C---:B------:R-:W-:Y:S01]  /*12f0*/  ISETP.GT.U32.AND P5, PT, R0.reuse, R27, PT ;  /* 0x0000001b0000720c */ /* 0x040fe20003fa4070 */
[----:B------:R-:W-:Y:S01]  /*1300*/  @!P4 IMAD.MOV R15, RZ, RZ, -R15 ;  /* 0x000000ffff0fc224 */ /* 0x000fe200078e0a0f */
[C---:B------:R-:W-:Y:S01]  /*1310*/  ISETP.GT.U32.AND P4, PT, R0.reuse, R31, PT ;  /* 0x0000001f0000720c */ /* 0x040fe20003f84070 */
[--C-:B------:R-:W-:Y:S01]  /*1320*/  @!P1 IMAD.IADD R17, R17, 0x1, -R0.reuse ;  /* 0x0000000111119824 */ /* 0x100fe200078e0a00 */
[C---:B------:R-:W-:Y:S01]  /*1330*/  ISETP.GT.U32.AND P1, PT, R0.reuse, R3, PT ;  /* 0x000000030000720c */ /* 0x040fe20003f24070 */
[--C-:B------:R-:W-:Y:S01]  /*1340*/  @!P0 IMAD.IADD R19, R19, 0x1, -R0.reuse ;  /* 0x0000000113138824 */ /* 0x100fe200078e0a00 */
[C---:B------:R-:W-:Y:S01]  /*1350*/  ISETP.GT.U32.AND P0, PT, R0.reuse, R33, PT ;  /* 0x000000210000720c */ /* 0x040fe20003f04070 */
[--C-:B------:R-:W-:Y:S01]  /*1360*/  @!P2 IMAD.IADD R21, R21, 0x1, -R0.reuse ;  /* 0x000000011515a824 */ /* 0x100fe200078e0a00 */
[C---:B------:R-:W-:Y:S01]  /*1370*/  ISETP.GT.U32.AND P2, PT, R0.reuse, R39, PT ;  /* 0x000000270000720c */ /* 0x040fe20003f44070 */
[----:B------:R-:W-:Y:S01]  /*1380*/  @!P3 IMAD.IADD R23, R23, 0x1, -R0 ;  /* 0x000000011717b824 */ /* 0x000fe200078e0a00 */
[----:B------:R-:W-:Y:S01]  /*1390*/  ISETP.GT.U32.AND P3, PT, R0, R35, PT ;  /* 0x000000230000720c */ /* 0x000fe20003f64070 */
[----:B------:R-:W-:-:S02]  /*13a0*/  IMAD.MOV R41, RZ, RZ, -R30 ;  /* 0x000000ffff297224 */ /* 0x000fc400078e0a1e */
[----:B------:R-:W-:Y:S02]  /*13b0*/  @!P6 IMAD.IADD R25, R25, 0x1, -R0 ;  /* 0x000000011919e824 */ /* 0x000fe400078e0a00 */
[C---:B------:R-:W-:Y:S01]  /*13c0*/  IMAD R37, R0.reuse, R41, R40 ;  /* 0x0000002900257224 */ /* 0x040fe200078e0228 */
[----:B------:R-:W-:Y:S01]  /*13d0*/  CS2R R40, SRZ ;  /* 0x0000000000287805 */ /* 0x000fe2000001ff00 */
[--C-:B------:R-:W-:Y:S01]  /*13e0*/  @!P5 IMAD.IADD R27, R27, 0x1, -R0.reuse ;  /* 0x000000011b1bd824 */ /* 0x100fe200078e0a00 */
[----:B------:R-:W-:Y:S01]  /*13f0*/  ISETP.GE.AND P5, PT, R45, RZ, PT ;  /* 0x000000ff2d00720c */ /* 0x000fe20003fa6270 */
[--C-:B------:R-:W-:Y:S01]  /*1400*/  @!P4 IMAD.IADD R31, R31, 0x1, -R0.reuse ;  /* 0x000000011f1fc824 */ /* 0x100fe200078e0a00 */
[----:B------:R-:W-:Y:S01]  /*1410*/  ISETP.GT.U32.AND P6, PT, R0, R37, PT ;  /* 0x000000250000720c */ /* 0x000fe20003fc4070 */
[--C-:B------:R-:W-:Y:S01]  /*1420*/  @!P1 IMAD.IADD R3, R3, 0x1, -R0.reuse ;  /* 0x0000000103039824 */ /* 0x100fe200078e0a00 */
[----:B------:R-:W-:Y:S01]  /*1430*/  ISETP.GE.AND P4, PT, R47, RZ, PT ;  /* 0x000000ff2f00720c */ /* 0x000fe20003f86270 */
[--C-:B------:R-:W-:Y:S01]  /*1440*/  @!P0 IMAD.IADD R33, R33, 0x1, -R0.reuse ;  /* 0x0000000121218824 */ /* 0x100fe200078e0a00 */
[----:B------:R-:W-:Y:S01]  /*1450*/  ISETP.GE.AND P1, PT, R43, RZ, PT ;  /* 0x000000ff2b00720c */ /* 0x000fe20003f26270 */
[--C-:B------:R-:W-:Y:S01]  /*1460*/  @!P2 IMAD.IADD R39, R39, 0x1, -R0.reuse ;  /* 0x000000012727a824 */ /* 0x100fe200078e0a00 */
[----:B------:R-:W-:Y:S01]  /*1470*/  ISETP.GE.AND P0, PT, R48, RZ, PT ;  /* 0x000000ff3000720c */ /* 0x000fe20003f06270 */
[--C-:B------:R-:W-:Y:S01]  /*1480*/  @!P3 IMAD.IADD R35, R35, 0x1, -R0.reuse ;  /* 0x000000012323b824 */ /* 0x100fe200078e0a00 */
[----:B------:R-:W-:Y:S01]  /*1490*/  ISETP.GE.AND P2, PT, R49, RZ, PT ;  /* 0x000000ff3100720c */ /* 0x000fe20003f46270 */
[----:B------:R-:W-:Y:S01]  /*14a0*/  IMAD R5, R5, UR6, RZ ;  /* 0x0000000605057c24 */ /* 0x000fe2000f8e02ff */
[----:B------:R-:W-:Y:S01]  /*14b0*/  ISETP.GE.AND P3, PT, R50, RZ, PT ;  /* 0x000000ff3200720c */ /* 0x000fe20003f66270 */
[----:B------:R-:W-:Y:S01]  /*14c0*/  @!P5 IMAD.MOV R17, RZ, RZ, -R17 ;  /* 0x000000ffff11d224 */ /* 0x000fe200078e0a11 */
[----:B------:R-:W-:Y:S01]  /*14d0*/  ISETP.GT.U32.AND P5, PT, R0, R31, PT ;  /* 0x0000001f0000720c */ /* 0x000fe20003fa4070 */
[--C-:B------:R-:W-:Y:S01]  /*14e0*/  @!P6 IMAD.IADD R37, R37, 0x1, -R0.reuse ;  /* 0x000000012525e824 */ /* 0x100fe200078e0a00 */
[----:B------:R-:W-:Y:S01]  /*14f0*/  ISETP.GE.AND P6, PT, R2, RZ, PT ;  /* 0x000000ff0200720c */ /* 0x000fe20003fc6270 */
[----:B------:R-:W-:Y:S01]  /*1500*/  @!P4 IMAD.MOV R19, RZ, RZ, -R19 ;  /* 0x000000ffff13c224 */ /* 0x000fe200078e0a13 */
[C---:B------:R-:W-:Y:S01]  /*1510*/  ISETP.GT.U32.AND P4, PT, R0.reuse, R3, PT ;  /* 0x000000030000720c */ /* 0x040fe20003f84070 */
[----:B------:R-:W-:Y:S01]  /*1520*/  @!P1 IMAD.MOV R21, RZ, RZ, -R21 ;  /* 0x000000ffff159224 */ /* 0x000fe200078e0a15 */
[C---:B------:R-:W-:Y:S01]  /*1530*/  ISETP.GT.U32.AND P1, PT, R0.reuse, R33, PT ;  /* 0x000000210000720c */ /* 0x040fe20003f24070 */
[----:B------:R-:W-:Y:S01]  /*1540*/  @!P0 IMAD.MOV R23, RZ, RZ, -R23 ;  /* 0x000000ffff178224 */ /* 0x000fe200078e0a17 */
[C---:B------:R-:W-:Y:S01]  /*1550*/  ISETP.GT.U32.AND P0, PT, R0.reuse, R39, PT ;  /* 0x000000270000720c */ /* 0x040fe20003f04070 */
[----:B------:R-:W-:Y:S01]  /*1560*/  @!P2 IMAD.MOV R25, RZ, RZ, -R25 ;  /* 0x000000ffff19a224 */ /* 0x000fe200078e0a19 */
[C---:B------:R-:W-:Y:S01]  /*1570*/  ISETP.GT.U32.AND P2, PT, R0.reuse, R35, PT ;  /* 0x000000230000720c */ /* 0x040fe20003f44070 */
[----:B------:R-:W-:Y:S01]  /*1580*/  @!P3 IMAD.MOV R27, RZ, RZ, -R27 ;  /* 0x000000ffff1bb224 */ /* 0x000fe200078e0a1b */
[----:B------:R-:W-:Y:S01]  /*1590*/  ISETP.GT.U32.AND P3, PT, R0, R37, PT ;  /* 0x000000250000720c */ /* 0x000fe20003f64070 */
[--C-:B------:R-:W-:Y:S01]  /*15a0*/  @!P5 IMAD.IADD R31, R31, 0x1, -R0.reuse ;  /* 0x000000011f1fd824 */ /* 0x100fe200078e0a00 */
[----:B------:R-:W-:Y:S01]  /*15b0*/  ISETP.GE.AND P5, PT, R51, RZ, PT ;  /* 0x000000ff3300720c */ /* 0x000fe20003fa6270 */
[----:B------:R-:W-:Y:S01]  /*15c0*/  USHF.R.S32.HI UR6, URZ, 0x1f, UR4 ;  /* 0x0000001fff067899 */ /* 0x000fe20008011404 */
[----:B------:R-:W-:Y:S01]  /*15d0*/  LOP3.LUT R47, R7, 0x62, RZ, 0xfc, !PT ;  /* 0x00000062072f7812 */ /* 0x000fe200078efcff */
        /* <DEDUP_REMOVED lines=8> */
[----:B------:R-:W-:Y:S01]  /*1660*/  @!P3 IMAD.IADD R37, R37, 0x1, -R0 ;  /* 0x000000012525b824 */ /* 0x000fe200078e0a00 */
[----:B------:R-:W-:Y:S01]  /*1670*/  ISETP.NE.AND P3, PT, R29, RZ, PT ;  /* 0x000000ff1d00720c */ /* 0x000fe20003f65270 */
[----:B------:R-:W-:Y:S01]  /*1680*/  @!P5 IMAD.MOV R31, RZ, RZ, -R31 ;  /* 0x000000ffff1fd224 */ /* 0x000fe200078e0a1f */
[----:B------:R-:W-:Y:S01]  /*1690*/  LOP3.LUT R0, RZ, R29, RZ, 0x33, !PT ;  /* 0x0000001dff007212 */ /* 0x000fe200078e33ff */
[----:B------:R-:W-:Y:S01]  /*16a0*/  @!P6 IMAD.MOV R39, RZ, RZ, -R39 ;  /* 0x000000ffff27e224 */ /* 0x000fe200078e0a27 */
[----:B------:R-:W-:Y:S01]  /*16b0*/  LOP3.LUT R45, R7, 0x64, RZ, 0xfc, !PT ;  /* 0x00000064072d7812 */ /* 0x000fe200078efcff */
[----:B------:R-:W-:Y:S01]  /*16c0*/  @!P4 IMAD.MOV R3, RZ, RZ, -R3 ;  /* 0x000000ffff03c224 */ /* 0x000fe200078e0a03 */
[C---:B------:R-:W-:Y:S01]  /*16d0*/  SEL R9, R0.reuse, R9, !P3 ;  /* 0x0000000900097207 */ /* 0x040fe20005800000 */
[----:B------:R-:W-:Y:S01]  /*16e0*/  @!P1 IMAD.MOV R33, RZ, RZ, -R33 ;  /* 0x000000ffff219224 */ /* 0x000fe200078e0a21 */
[C---:B------:R-:W-:Y:S01]  /*16f0*/  SEL R11, R0.reuse, R11, !P3 ;  /* 0x0000000b000b7207 */ /* 0x040fe20005800000 */
[----:B------:R-:W-:Y:S01]  /*1700*/  @!P0 IMAD.MOV R35, RZ, RZ, -R35 ;  /* 0x000000ffff238224 */ /* 0x000fe200078e0a23 */
[C---:B------:R-:W-:Y:S01]  /*1710*/  SEL R13, R0.reuse, R13, !P3 ;  /* 0x0000000d000d7207 */ /* 0x040fe20005800000 */
[----:B------:R-:W-:Y:S01]  /*1720*/  IMAD R9, R9, UR12, RZ ;  /* 0x0000000c09097c24 */ /* 0x000fe2000f8e02ff */
[C---:B------:R-:W-:Y:S01]  /*1730*/  SEL R15, R0.reuse, R15, !P3 ;  /* 0x0000000f000f7207 */ /* 0x040fe20005800000 */
[----:B------:R-:W-:Y:S01]  /*1740*/  @!P2 IMAD.MOV R37, RZ, RZ, -R37 ;  /* 0x000000ffff25a224 */ /* 0x000fe200078e0a25 */
[----:B---3--:R-:W-:Y:S01]  /*1750*/  LEA R72, P0, R5, UR10, 0x1 ;  /* 0x0000000a05487c11 */ /* 0x008fe2000f8008ff */
[----:B------:R-:W-:Y:S01]  /*1760*/  IMAD R11, R11, UR12, RZ ;  /* 0x0000000c0b0b7c24 */ /* 0x000fe2000f8e02ff */
[----:B-----5:R-:W-:Y:S01]  /*1770*/  LEA R2, P2, R9, UR14, 0x1 ;  /* 0x0000000e09027c11 */ /* 0x020fe2000f8408ff */
[----:B------:R-:W-:Y:S01]  /*1780*/  IMAD R13, R13, UR12, RZ ;  /* 0x0000000c0d0d7c24 */ /* 0x000fe2000f8e02ff */
[C---:B------:R-:W-:Y:S01]  /*1790*/  SEL R25, R0.reuse, R25, !P3 ;  /* 0x0000001900197207 */ /* 0x040fe20005800000 */
[----:B------:R-:W-:Y:S01]  /*17a0*/  IMAD R15, R15, UR12, RZ ;  /* 0x0000000c0f0f7c24 */ /* 0x000fe2000f8e02ff */
[----:B------:R-:W-:Y:S01]  /*17b0*/  LEA.HI.X.SX32 R73, R5, UR11, 0x1, P0 ;  /* 0x0000000b05497c11 */ /* 0x000fe200080f0eff */
[----:B------:R0:W-:Y:S01]  /*17c0*/  STL [R1+0x34], R2 ;  /* 0x0000340201007387 */ /* 0x0001e20000100800 */
[----:B------:R-:W-:Y:S01]  /*17d0*/  LEA R24, P1, R11, UR14, 0x1 ;  /* 0x0000000e0b187c11 */ /* 0x000fe2000f8208ff */
[----:B------:R-:W-:Y:S01]  /*17e0*/  IMAD R25, R25, UR12, RZ ;  /* 0x0000000c19197c24 */ /* 0x000fe2000f8e02ff */
[----:B------:R-:W-:Y:S01]  /*17f0*/  LEA R5, P0, R13, UR14, 0x1 ;  /* 0x0000000e0d057c11 */ /* 0x000fe2000f8008ff */
[----:B------:R-:W-:Y:S01]  /*1800*/  ULEA.HI UR6, UR6, UR4, URZ, 0x7 ;  /* 0x0000000406067291 */ /* 0x000fe2000f8f38ff */
[C---:B------:R-:W-:Y:S01]  /*1810*/  SEL R17, R0.reuse, R17, !P3 ;  /* 0x0000001100117207 */ /* 0x040fe20005800000 */
[----:B------:R1:W-:Y:S01]  /*1820*/  STL [R1+0x2c], R24 ;  /* 0x00002c1801007387 */ /* 0x0003e20000100800 */
[----:B------:R-:W-:-:S02]  /*1830*/  SEL R19, R0, R19, !P3 ;  /* 0x0000001300137207 */ /* 0x000fc40005800000 */
[----:B------:R-:W-:Y:S02]  /*1840*/  CS2R R28, SRZ ;  /* 0x00000000001c7805 */ /* 0x000fe4000001ff00 */
[C---:B------:R-:W-:Y:S01]  /*1850*/  SEL R21, R0.reuse, R21, !P3 ;  /* 0x0000001500157207 */ /* 0x040fe20005800000 */
[----:B------:R-:W-:Y:S01]  /*1860*/  STL [R1+0x24], R5 ;  /* 0x0000240501007387 */ /* 0x000fe20000100800 */
[----:B0-----:R-:W-:Y:S01]  /*1870*/  LEA R2, P4, R15, UR14, 0x1 ;  /* 0x0000000e0f027c11 */ /* 0x001fe2000f8808ff */
[----:B------:R-:W-:Y:S01]  /*1880*/  IMAD R17, R17, UR12, RZ ;  /* 0x0000000c11117c24 */ /* 0x000fe2000f8e02ff */
[C---:B------:R-:W-:Y:S01]  /*1890*/  SEL R23, R0.reuse, R23, !P3 ;  /* 0x0000001700177207 */ /* 0x040fe20005800000 */
[----:B------:R-:W-:Y:S01]  /*18a0*/  IMAD R19, R19, UR12, RZ ;  /* 0x0000000c13137c24 */ /* 0x000fe2000f8e02ff */
[C---:B------:R-:W-:Y:S01]  /*18b0*/  SEL R27, R0.reuse, R27, !P3 ;  /* 0x0000001b001b7207 */ /* 0x040fe20005800000 */
[----:B------:R0:W-:Y:S01]  /*18c0*/  STL [R1+0x1c], R2 ;  /* 0x00001c0201007387 */ /* 0x0001e20000100800 */
[----:B------:R-:W-:Y:S01]  /*18d0*/  SEL R31, R0, R31, !P3 ;  /* 0x0000001f001f7207 */ /* 0x000fe20005800000 */
[----:B-1----:R-:W-:Y:S01]  /*18e0*/  IMAD.SHL.U32 R24, R80, 0x100, RZ ;  /* 0x0000010050187824 */ /* 0x002fe200078e00ff */
[C---:B------:R-:W-:Y:S01]  /*18f0*/  SEL R3, R0.reuse, R3, !P3 ;  /* 0x0000000300037207 */ /* 0x040fe20005800000 */
[----:B------:R-:W-:Y:S01]  /*1900*/  IMAD R23, R23, UR12, RZ ;  /* 0x0000000c17177c24 */ /* 0x000fe2000f8e02ff */
[C---:B------:R-:W-:Y:S01]  /*1910*/  SEL R33, R0.reuse, R33, !P3 ;  /* 0x0000002100217207 */ /* 0x040fe20005800000 */
[----:B------:R-:W-:Y:S01]  /*1920*/  IMAD R21, R21, UR12, RZ ;  /* 0x0000000c15157c24 */ /* 0x000fe2000f8e02ff */
[C---:B------:R-:W-:Y:S01]  /*1930*/  SEL R35, R0.reuse, R35, !P3 ;  /* 0x0000002300237207 */ /* 0x040fe20005800000 */
[----:B------:R-:W-:Y:S01]  /*1940*/  IMAD R3, R3, UR12, RZ ;  /* 0x0000000c03037c24 */ /* 0x000fe2000f8e02ff */
[C---:B------:R-:W-:Y:S01]  /*1950*/  SEL R37, R0.reuse, R37, !P3 ;  /* 0x0000002500257207 */ /* 0x040fe20005800000 */
[----:B------:R-:W-:Y:S01]  /*1960*/  IMAD R33, R33, UR12, RZ ;  /* 0x0000000c21217c24 */ /* 0x000fe2000f8e02ff */
[----:B------:R-:W-:Y:S01]  /*1970*/  SEL R0, R0, R39, !P3 ;  /* 0x0000002700007207 */ /* 0x000fe20005800000 */
[----:B------:R-:W-:Y:S01]  /*1980*/  IMAD R35, R35, UR12, RZ ;  /* 0x0000000c23237c24 */ /* 0x000fe2000f8e02ff */
[----:B0-----:R-:W-:Y:S01]  /*1990*/  LEA.HI.X.SX32 R2, R11, UR15, 0x1, P1 ;  /* 0x0000000f0b027c11 */ /* 0x001fe200088f0eff */
[----:B------:R-:W-:Y:S01]  /*19a0*/  IMAD R37, R37, UR12, RZ ;  /* 0x0000000c25257c24 */ /* 0x000fe2000f8e02ff */
[----:B------:R-:W-:Y:S01]  /*19b0*/  LEA R114, P1, R25, UR14, 0x1 ;  /* 0x0000000e19727c11 */ /* 0x000fe2000f8208ff */
[----:B------:R-:W-:Y:S01]  /*19c0*/  IMAD R0, R0, UR12, RZ ;  /* 0x0000000c00007c24 */ /* 0x000fe2000f8e02ff */
[----:B------:R-:W-:Y:S01]  /*19d0*/  LEA R123, P6, R17, UR14, 0x1 ;  /* 0x0000000e117b7c11 */ /* 0x000fe2000f8c08ff */
[----:B------:R-:W-:Y:S01]  /*19e0*/  IMAD R27, R27, UR12, RZ ;  /* 0x0000000c1b1b7c24 */ /* 0x000fe2000f8e02ff */
[----:B------:R-:W-:Y:S01]  /*19f0*/  LEA.HI.X.SX32 R111, R25, UR15, 0x1, P1 ;  /* 0x0000000f196f7c11 */ /* 0x000fe200088f0eff */
[----:B------:R-:W-:Y:S01]  /*1a00*/  IMAD R31, R31, UR12, RZ ;  /* 0x0000000c1f1f7c24 */ /* 0x000fe2000f8e02ff */
[----:B------:R-:W-:-:S02]  /*1a10*/  LEA R94, P1, R0, UR14, 0x1 ;  /* 0x0000000e005e7c11 */ /* 0x000fc4000f8208ff */
[----:B------:R-:W-:Y:S02]  /*1a20*/  CS2R R42, SRZ ;  /* 0x00000000002a7805 */ /* 0x000fe4000001ff00 */
[----:B------:R-:W-:Y:S02]  /*1a30*/  LEA.HI.X.SX32 R122, R17, UR15, 0x1, P6 ;  /* 0x0000000f117a7c11 */ /* 0x000fe4000b0f0eff */
[----:B------:R-:W-:Y:S02]  /*1a40*/  CS2R R52, SRZ ;  /* 0x0000000000347805 */ /* 0x000fe4000001ff00 */
[----:B------:R-:W-:Y:S02]  /*1a50*/  LEA.HI.X.SX32 R93, R0, UR15, 0x1, P1 ;  /* 0x0000000f005d7c11 */ /* 0x000fe400088f0eff */
[----:B------:R-:W-:Y:S01]  /*1a60*/  CS2R R54, SRZ ;  /* 0x0000000000367805 */ /* 0x000fe2000001ff00 */
[----:B------:R-:W0:Y:S01]  /*1a70*/  LDC R0, c[0x0][0x3a8] ;  /* 0x0000ea00ff007b82 */ /* 0x000e220000000800 */
[----:B------:R-:W-:-:S02]  /*1a80*/  LEA R102, P6, R3, UR14, 0x1 ;  /* 0x0000000e03667c11 */ /* 0x000fc4000f8c08ff */
[----:B------:R-:W-:Y:S02]  /*1a90*/  CS2R R48, SRZ ;  /* 0x0000000000307805 */ /* 0x000fe4000001ff00 */
[----:B------:R-:W-:Y:S02]  /*1aa0*/  LEA.HI.X.SX32 R5, R9, UR15, 0x1, P2 ;  /* 0x0000000f09057c11 */ /* 0x000fe400090f0eff */
[----:B------:R-:W-:Y:S02]  /*1ab0*/  CS2R R50, SRZ ;  /* 0x0000000000327805 */ /* 0x000fe4000001ff00 */
[----:B------:R-:W-:Y:S01]  /*1ac0*/  LEA.HI.X.SX32 R101, R3, UR15, 0x1, P6 ;  /* 0x0000000f03657c11 */ /* 0x000fe2000b0f0eff */
[----:B------:R-:W-:Y:S01]  /*1ad0*/  USHF.R.S32.HI UR6, URZ, 0x7, UR6 ;  /* 0x00000007ff067899 */ /* 0x000fe20008011406 */
[----:B------:R-:W-:Y:S01]  /*1ae0*/  LOP3.LUT R3, R80, 0x7f, RZ, 0xc0, !PT ;  /* 0x0000007f50037812 */ /* 0x000fe200078ec0ff */
[----:B------:R1:W-:Y:S01]  /*1af0*/  STL [R1+0x30], R5 ;  /* 0x0000300501007387 */ /* 0x0003e20000100800 */
[----:B------:R-:W-:-:S02]  /*1b00*/  LEA R125, P2, R23, UR14, 0x1 ;  /* 0x0000000e177d7c11 */ /* 0x000fc4000f8408ff */
[----:B------:R-:W-:Y:S01]  /*1b10*/  LEA R119, P5, R19, UR14, 0x1 ;  /* 0x0000000e13777c11 */ /* 0x000fe2000f8a08ff */
[----:B------:R2:W-:Y:S01]  /*1b20*/  STL [R1+0x28], R2 ;  /* 0x0000280201007387 */ /* 0x0005e20000100800 */
[----:B------:R-:W-:Y:S02]  /*1b30*/  LEA R121, P3, R21, UR14, 0x1 ;  /* 0x0000000e15797c11 */ /* 0x000fe4000f8608ff */
[----:B------:R-:W-:Y:S02]  /*1b40*/  LEA.HI.X.SX32 R124, R23, UR15, 0x1, P2 ;  /* 0x0000000f177c7c11 */ /* 0x000fe400090f0eff */
[----:B------:R-:W-:Y:S02]  /*1b50*/  LEA.HI.X.SX32 R117, R19, UR15, 0x1, P5 ;  /* 0x0000000f13757c11 */ /* 0x000fe4000a8f0eff */
[----:B-1----:R-:W-:Y:S02]  /*1b60*/  LEA.HI.X.SX32 R5, R13, UR15, 0x1, P0 ;  /* 0x0000000f0d057c11 */ /* 0x002fe400080f0eff */
[----:B------:R-:W-:-:S02]  /*1b70*/  LEA.HI.X.SX32 R120, R21, UR15, 0x1, P3 ;  /* 0x0000000f15787c11 */ /* 0x000fc400098f0eff */
[----:B--2---:R-:W-:Y:S01]  /*1b80*/  LEA.HI.X.SX32 R2, R15, UR15, 0x1, P4 ;  /* 0x0000000f0f027c11 */ /* 0x004fe2000a0f0eff */
[-C--:B0-----:R-:W-:Y:S01]  /*1b90*/  IMAD R80, R78, R0.reuse, RZ ;  /* 0x000000004e507224 */ /* 0x081fe200078e02ff */
[----:B------:R-:W-:Y:S01]  /*1ba0*/  STL [R1+0x20], R5 ;  /* 0x0000200501007387 */ /* 0x000fe20000100800 */
[-C--:B------:R-:W-:Y:S01]  /*1bb0*/  IMAD R78, R76, R0.reuse, RZ ;  /* 0x000000004c4e7224 */ /* 0x080fe200078e02ff */
[----:B------:R-:W-:Y:S01]  /*1bc0*/  LEA R96, P2, R37, UR14, 0x1 ;  /* 0x0000000e25607c11 */ /* 0x000fe2000f8408ff */
[-C--:B------:R-:W-:Y:S01]  /*1bd0*/  IMAD R76, R74, R0.reuse, RZ ;  /* 0x000000004a4c7224 */ /* 0x080fe200078e02ff */
[----:B------:R0:W-:Y:S01]  /*1be0*/  STL [R1+0x18], R2 ;  /* 0x0000180201007387 */ /* 0x0001e20000100800 */
[-C--:B------:R-:W-:Y:S01]  /*1bf0*/  IMAD R74, R70, R0.reuse, RZ ;  /* 0x00000000464a7224 */ /* 0x080fe200078e02ff */
[----:B------:R-:W-:Y:S01]  /*1c00*/  LEA R100, P5, R33, UR14, 0x1 ;  /* 0x0000000e21647c11 */ /* 0x000fe2000f8a08ff */
[-C--:B------:R-:W-:Y:S01]  /*1c10*/  IMAD R70, R68, R0.reuse, RZ ;  /* 0x0000000044467224 */ /* 0x080fe200078e02ff */
[----:B------:R-:W-:Y:S01]  /*1c20*/  LEA R98, P3, R35, UR14, 0x1 ;  /* 0x0000000e23627c11 */ /* 0x000fe2000f8608ff */
[-C--:B------:R-:W-:Y:S01]  /*1c30*/  IMAD R68, R66, R0.reuse, RZ ;  /* 0x0000000042447224 */ /* 0x080fe200078e02ff */
[----:B------:R-:W-:Y:S01]  /*1c40*/  LEA.HI.X.SX32 R95, R37, UR15, 0x1, P2 ;  /* 0x0000000f255f7c11 */ /* 0x000fe200090f0eff */
[-C--:B------:R-:W-:Y:S01]  /*1c50*/  IMAD R66, R64, R0.reuse, RZ ;  /* 0x0000000040427224 */ /* 0x080fe200078e02ff */
[----:B------:R-:W-:Y:S01]  /*1c60*/  LEA.HI.X.SX32 R99, R33, UR15, 0x1, P5 ;  /* 0x0000000f21637c11 */ /* 0x000fe2000a8f0eff */
[-C--:B------:R-:W-:Y:S01]  /*1c70*/  IMAD R64, R62, R0.reuse, RZ ;  /* 0x000000003e407224 */ /* 0x080fe200078e02ff */
[----:B0-----:R-:W0:Y:S01]  /*1c80*/  LDC R2, c[0x0][0x3ac] ;  /* 0x0000eb00ff027b82 */ /* 0x001e220000000800 */
[-C--:B------:R-:W-:Y:S01]  /*1c90*/  IMAD R62, R60, R0.reuse, RZ ;  /* 0x000000003c3e7224 */ /* 0x080fe200078e02ff */
[----:B------:R-:W-:Y:S01]  /*1ca0*/  LEA.HI.X.SX32 R97, R35, UR15, 0x1, P3 ;  /* 0x0000000f23617c11 */ /* 0x000fe200098f0eff */
[-C--:B------:R-:W-:Y:S01]  /*1cb0*/  IMAD R60, R58, R0.reuse, RZ ;  /* 0x000000003a3c7224 */ /* 0x080fe200078e02ff */
[C---:B------:R-:W-:Y:S01]  /*1cc0*/  LOP3.LUT R39, R7.reuse, 0x66, RZ, 0xfc, !PT ;  /* 0x0000006607277812 */ /* 0x040fe200078efcff */
        /* <DEDUP_REMOVED lines=23> */
[----:B------:R-:W-:Y:S01]  /*1e40*/  LOP3.LUT R5, R7, 0x7e, RZ, 0xfc, !PT ;  /* 0x0000007e07057812 */ /* 0x000fe200078efcff */
        /* <DEDUP_REMOVED lines=9> */
[----:B------:R1:W-:Y:S01]  /*1ee0*/  STL [R1+0x40], R24 ;  /* 0x0000401801007387 */ /* 0x0003e20000100800 */
[-C--:B------:R-:W-:Y:S01]  /*1ef0*/  IMAD R4, R115, R0.reuse, RZ ;  /* 0x0000000073047224 */ /* 0x080fe200078e02ff */
[----:B------:R-:W-:Y:S01]  /*1f00*/  CS2R R30, SRZ ;  /* 0x00000000001e7805 */ /* 0x000fe2000001ff00 */
[-C--:B------:R-:W-:Y:S01]  /*1f10*/  IMAD R8, R113, R0.reuse, RZ ;  /* 0x0000000071087224 */ /* 0x080fe200078e02ff */
[----:B------:R-:W-:Y:S01]  /*1f20*/  CS2R R26, SRZ ;  /* 0x00000000001a7805 */ /* 0x000fe2000001ff00 */
[----:B------:R-:W-:-:S02]  /*1f30*/  IMAD R6, R109, R0, RZ ;  /* 0x000000006d067224 */ /* 0x000fc400078e02ff */
[-C--:B------:R-:W-:Y:S02]  /*1f40*/  IMAD R4, R107, R0.reuse, RZ ;  /* 0x000000006b047224 */ /* 0x080fe400078e02ff */
[-C--:B------:R-:W-:Y:S01]  /*1f50*/  IMAD R8, R91, R0.reuse, RZ ;  /* 0x000000005b087224 */ /* 0x080fe200078e02ff */
[----:B-1----:R-:W-:Y:S01]  /*1f60*/  CS2R R24, SRZ ;  /* 0x0000000000187805 */ /* 0x002fe2000001ff00 */
[-C--:B------:R-:W-:Y:S02]  /*1f70*/  IMAD R6, R89, R0.reuse, RZ ;  /* 0x0000000059067224 */ /* 0x080fe400078e02ff */
[-C--:B------:R-:W-:Y:S02]  /*1f80*/  IMAD R4, R87, R0.reuse, RZ ;  /* 0x0000000057047224 */ /* 0x080fe400078e02ff */
[-C--:B------:R-:W-:Y:S02]  /*1f90*/  IMAD R8, R85, R0.reuse, RZ ;  /* 0x0000000055087224 */ /* 0x080fe400078e02ff */
[----:B------:R-:W-:-:S02]  /*1fa0*/  IMAD R6, R83, R0, RZ ;  /* 0x0000000053067224 */ /* 0x000fc400078e02ff */
[-C--:B------:R-:W-:Y:S02]  /*1fb0*/  IMAD R4, R81, R0.reuse, RZ ;  /* 0x0000000051047224 */ /* 0x080fe400078e02ff */
[-C--:B------:R-:W-:Y:S02]  /*1fc0*/  IMAD R8, R79, R0.reuse, RZ ;  /* 0x000000004f087224 */ /* 0x080fe400078e02ff */
        /* <DEDUP_REMOVED lines=10> */
[-C--:B------:R-:W-:Y:S01]  /*2070*/  IMAD R4, R47, R0.reuse, RZ ;  /* 0x000000002f047224 */ /* 0x080fe200078e02ff */
[----:B------:R-:W-:Y:S01]  /*2080*/  CS2R R46, SRZ ;  /* 0x00000000002e7805 */ /* 0x000fe2000001ff00 */
        /* <DEDUP_REMOVED lines=19> */
[----:B------:R-:W-:Y:S02]  /*21c0*/  IMAD R4, R5, R0, RZ ;  /* 0x0000000005047224 */ /* 0x000fe400078e02ff */
[----:B0-----:R-:W-:-:S07]  /*21d0*/  IMAD R0, R3, R2, RZ ;  /* 0x0000000203007224 */ /* 0x001fce00078e02ff */
.L_x_2:
[----:B------:R0:W-:Y:S01]  /*21e0*/  STL.64 [R1+0x68], R38 ;  /* 0x0000682601007387 */ /* 0x0001e20000100a00 */
[----:B------:R-:W1:Y:S01]  /*21f0*/  LDC R3, c[0x0][0x3a8] ;  /* 0x0000ea00ff037b82 */ /* 0x000e620000000800 */
[----:B------:R-:W-:Y:S01]  /*2200*/  PRMT R83, RZ, 0x7610, R83 ;  /* 0x00007610ff537816 */ /* 0x000fe20000000053 */
[----:B------:R-:W2:Y:S01]  /*2210*/  S2R R2, SR_TID.X ;  /* 0x0000000000027919 */ /* 0x000ea20000002100 */
[----:B------:R-:W3:Y:S05]  /*2220*/  S2R R7, SR_TID.X ;  /* 0x0000000000077919 */ /* 0x000eea0000002100 */
[----:B------:R-:W4:Y:S01]  /*2230*/  LDC R8, c[0x0][0x3a8] ;  /* 0x0000ea00ff087b82 */ /* 0x000f220000000800 */
[----:B0-----:R-:W0:Y:S01]  /*2240*/  S2R R39, SR_TID.X ;  /* 0x0000000000277919 */ /* 0x001e220000002100 */
[----:B------:R-:W5:Y:S06]  /*2250*/  S2R R12, SR_TID.X ;  /* 0x00000000000c7919 */ /* 0x000f6c0000002100 */
[----:B------:R-:W4:Y:S01]  /*2260*/  LDC R13, c[0x0][0x3a8] ;  /* 0x0000ea00ff0d7b82 */ /* 0x000f220000000800 */
[----:B------:R-:W-:-:S07]  /*2270*/  PRMT R10, RZ, 0x7610, R10 ;  /* 0x00007610ff0a7816 */ /* 0x000fce000000000a */
[----:B------:R-:W4:Y:S01]  /*2280*/  LDC R11, c[0x0][0x3a8] ;  /* 0x0000ea00ff0b7b82 */ /* 0x000f220000000800 */
[----:B------:R-:W1:Y:S07]  /*2290*/  S2R R15, SR_TID.X ;  /* 0x00000000000f7919 */ /* 0x000e6e0000002100 */
[----:B------:R-:W5:Y:S08]  /*22a0*/  LDC R9, c[0x0][0x3a8] ;  /* 0x0000ea00ff097b82 */ /* 0x000f700000000800 */
[----:B------:R-:W5:Y:S01]  /*22b0*/  LDC R14, c[0x0][0x3a8] ;  /* 0x0000ea00ff0e7b82 */ /* 0x000f620000000800 */
[----:B--2---:R-:W-:-:S02]  /*22c0*/  SHF.R.U32.HI R2, RZ, 0x8, R2 ;  /* 0x00000008ff027819 */ /* 0x004fc40000011602 */
[----:B------:R-:W-:Y:S02]  /*22d0*/  PRMT R118, RZ, 0x7610, R118 ;  /* 0x00007610ff767816 */ /* 0x000fe40000000076 */
[----:B------:R-:W-:-:S03]  /*22e0*/  PRMT R85, RZ, 0x7610, R85 ;  /* 0x00007610ff557816 */ /* 0x000fc60000000055 */
[----:B------:R-:W2:Y:S01]  /*22f0*/  LDC R16, c[0x0][0x3a8] ;  /* 0x0000ea00ff107b82 */ /* 0x000ea20000000800 */
[----:B0-----:R-:W-:Y:S02]  /*2300*/  SHF.R.U32.HI R91, RZ, 0x8, R39 ;  /* 0x00000008ff5b7819 */ /* 0x001fe40000011627 */
[----:B------:R-:W-:Y:S01]  /*2310*/  PRMT R116, RZ, 0x7610, R116 ;  /* 0x00007610ff747816 */ /* 0x000fe20000000074 */
[----:B------:R-:W0:Y:S01]  /*2320*/  S2R R17, SR_TID.X ;  /* 0x0000000000117919 */ /* 0x000e220000002100 */
[----:B------:R-:W-:Y:S02]  /*2330*/  SGXT.U32 R91, R91, 0x1 ;  /* 0x000000015b5b781a */ /* 0x000fe40000000000 */
[----:B---3--:R-:W-:Y:S01]  /*2340*/  SHF.R.U32.HI R7, RZ, 0x8, R7 ;  /* 0x00000008ff077819 */ /* 0x008fe20000011607 */
[----:B------:R-:W3:Y:S01]  /*2350*/  LDC R18, c[0x0][0x3a8] ;  /* 0x0000ea00ff127b82 */ /* 0x000ee20000000800 */
[----:B------:R-:W-:Y:S02]  /*2360*/  SGXT.U32 R2, R2, 0x1 ;  /* 0x000000010202781a */ /* 0x000fe40000000000 */
[----:B------:R-:W-:-:S02]  /*2370*/  PRMT R115, RZ, 0x7610, R115 ;  /* 0x00007610ff737816 */ /* 0x000fc40000000073 */
[----:B------:R-:W-:Y:S01]  /*2380*/  PRMT R113, RZ, 0x7610, R113 ;  /* 0x00007610ff717816 */ /* 0x000fe20000000071 */
[----:B-1----:R-:W-:Y:S01]  /*2390*/  IMAD R2, R2, R3, RZ ;  /* 0x0000000302027224 */ /* 0x002fe200078e02ff */
[----:B------:R-:W-:Y:S02]  /*23a0*/  ISETP.GE.AND P0, PT, R91, UR7, PT ;  /* 0x000000075b007c0c */ /* 0x000fe4000bf06270 */
[----:B------:R-:W-:Y:S01]  /*23b0*/  PRMT R81, RZ, 0x7610, R81 ;  /* 0x00007610ff517816 */ /* 0x000fe20000000051 */
[----:B------:R-:W-:Y:S01]  /*23c0*/  IMAD.WIDE R2, R2, 0x2, R72 ;  /* 0x0000000202027825 */ /* 0x000fe200078e0248 */
[----:B------:R-:W-:Y:S02]  /*23d0*/  SGXT.U32 R7, R7, 0x1 ;  /* 0x000000010707781a */ /* 0x000fe40000000000 */
[----:B------:R-:W-:Y:S01]  /*23e0*/  PRMT R110, RZ, 0x7610, R110 ;  /* 0x00007610ff6e7816 */ /* 0x000fe2000000006e */
[----:B------:R-:W1:Y:S01]  /*23f0*/  S2R R19, SR_TID.X ;  /* 0x0000000000137919 */ /* 0x000e620000002100 */
[----:B------:R-:W-:Y:S01]  /*2400*/  LOP3.LUT R7, R7, 0x2, RZ, 0xfc, !PT ;  /* 0x0000000207077812 */ /* 0x000fe200078efcff */
[----:B------:R-:W0:Y:S01]  /*2410*/  LDC R20, c[0x0][0x3a8] ;  /* 0x0000ea00ff147b82 */ /* 0x000e220000000800 */
[----:B------:R-:W-:-:S02]  /*2420*/  LOP3.LUT R4, R91, 0x2, RZ, 0xfc, !PT ;  /* 0x000000025b047812 */ /* 0x000fc400078efcff */
[----:B------:R-:W-:Y:S01]  /*2430*/  PRMT R112, RZ, 0x7610, R112 ;  /* 0x00007610ff707816 */ /* 0x000fe20000000070 */
[----:B----4-:R-:W-:Y:S01]  /*2440*/  IMAD R7, R7, R8, RZ ;  /* 0x0000000807077224 */ /* 0x010fe200078e02ff */
[----:B------:R4:W3:Y:S01]  /*2450*/  @!P0 LDG.E.U16 R83, desc[UR8][R2.64] ;  /* 0x0000000802538981 */ /* 0x0008e2000c1e1500 */
[----:B-----5:R-:W-:Y:S02]  /*2460*/  SHF.R.U32.HI R8, RZ, 0x8, R12 ;  /* 0x00000008ff087819 */ /* 0x020fe4000001160c */
[----:B------:R-:W-:Y:S01]  /*2470*/  ISETP.GE.AND P3, PT, R4, UR7, PT ;  /* 0x0000000704007c0c */ /* 0x000fe2000bf66270 */
[----:B------:R-:W5:Y:S01]  /*2480*/  LDC R21, c[0x0][0x3a8] ;  /* 0x0000ea00ff157b82 */ /* 0x000f620000000800 */
[----:B------:R-:W-:Y:S02]  /*2490*/  LOP3.LUT R6, R91, 0x6, RZ, 0xfc, !PT ;  /* 0x000000065b067812 */ /* 0x000fe400078efcff */
[----:B------:R-:W-:Y:S02]  /*24a0*/  PRMT R79, RZ, 0x7610, R79 ;  /* 0x00007610ff4f7816 */ /* 0x000fe4000000004f */
[----:B------:R-:W-:Y:S01]  /*24b0*/  PRMT R77, RZ, 0x7610, R77 ;  /* 0x00007610ff4d7816 */ /* 0x000fe2000000004d */
[----:B----4-:R-:W-:Y:S01]  /*24c0*/  IMAD.WIDE R2, R7, 0x2, R72 ;  /* 0x0000000207027825 */ /* 0x010fe200078e0248 */
[--C-:B------:R-:W-:Y:S01]  /*24d0*/  SHF.R.U32.HI R7, RZ, 0x8, R12.reuse ;  /* 0x00000008ff077819 */ /* 0x100fe2000001160c */
[----:B------:R-:W4:Y:S01]  /*24e0*/  LDC R22, c[0x0][0x3a8] ;  /* 0x0000ea00ff167b82 */ /* 0x000f220000000800 */
[----:B------:R-:W-:-:S02]  /*24f0*/  SHF.R.U32.HI R12, RZ, 0x8, R12 ;  /* 0x00000008ff0c7819 */ /* 0x000fc4000001160c */
[----:B------:R-:W-:Y:S01]  /*2500*/  PRMT R109, RZ, 0x7610, R109 ;  /* 0x00007610ff6d7816 */ /* 0x000fe2000000006d */
[----:B------:R1:W4:Y:S01]  /*2510*/  @!P3 LDG.E.U16 R10, desc[UR8][R2.64] ;  /* 0x00000008020ab981 */ /* 0x000322000c1e1500 */
[----:B------:R-:W-:Y:S02]  /*2520*/  SGXT.U32 R12, R12, 0x1 ;  /* 0x000000010c0c781a */ /* 0x000fe40000000000 */
[----:B------:R-:W-:Y:S02]  /*2530*/  LOP3.LUT R5, R91, 0x4, RZ, 0xfc, !PT ;  /* 0x000000045b057812 */ /* 0x000fe400078efcff */
[----:B------:R-:W-:Y:S02]  /*2540*/  PRMT R107, RZ, 0x7610, R107 ;  /* 0x00007610ff6b7816 */ /* 0x000fe4000000006b */
[----:B------:R-:W-:Y:S01]  /*2550*/  PRMT R106, RZ, 0x7610, R106 ;  /* 0x00007610ff6a7816 */ /* 0x000fe2000000006a */
[----:B------:R-:W0:Y:S01]  /*2560*/  S2R R23, SR_TID.X ;  /* 0x0000000000177919 */ /* 0x000e220000002100 */
[----:B------:R-:W-:Y:S01]  /*2570*/  LOP3.LUT R12, R12, 0x4, RZ, 0xfc, !PT ;  /* 0x000000040c0c7812 */ /* 0x000fe200078efcff */
[----:B------:R-:W0:Y:S01]  /*2580*/  LDC R38, c[0x0][0x3a8] ;  /* 0x0000ea00ff267b82 */ /* 0x000e220000000800 */
[----:B------:R-:W-:Y:S01]  /*2590*/  PRMT R76, RZ, 0x7610, R76 ;  /* 0x00007610ff4c7816 */ /* 0x000fe2000000004c */
[----:B------:R-:W0:Y:S02]  /*25a0*/  S2R R56, SR_TID.X ;  /* 0x0000000000387919 */ /* 0x000e240000002100 */
[----:B------:R-:W-:-:S02]  /*25b0*/  IMAD R12, R12, R13, RZ ;  /* 0x0000000d0c0c7224 */ /* 0x000fc400078e02ff */
[----:B------:R-:W2:Y:S01]  /*25c0*/  S2R R13, SR_TID.X ;  /* 0x00000000000d7919 */ /* 0x000ea20000002100 */
[----:B------:R-:W-:Y:S01]  /*25d0*/  SGXT.U32 R8, R8, 0x1 ;  /* 0x000000010808781a */ /* 0x000fe20000000000 */
[----:B-1----:R-:W-:Y:S01]  /*25e0*/  IMAD.WIDE R2, R12, 0x2, R72 ;  /* 0x000000020c027825 */ /* 0x002fe200078e0248 */
[----:B------:R-:W1:Y:S01]  /*25f0*/  S2R R57, SR_TID.X ;  /* 0x0000000000397919 */ /* 0x000e620000002100 */
[----:B------:R-:W0:Y:S01]  /*2600*/  LDC R12, c[0x0][0x3a8] ;  /* 0x0000ea00ff0c7b82 */ /* 0x000e220000000800 */
[----:B------:R-:W-:Y:S02]  /*2610*/  LOP3.LUT R8, R8, 0x6, RZ, 0xfc, !PT ;  /* 0x0000000608087812 */ /* 0x000fe400078efcff */
[----:B------:R-:W-:Y:S01]  /*2620*/  ISETP.GE.AND P5, PT, R6, UR7, PT ;  /* 0x0000000706007c0c */ /* 0x000fe2000bfa6270 */
[----:B------:R5:W-:Y:S01]  /*2630*/  STL.64 [R1+0x60], R44 ;  /* 0x0000602c01007387 */ /* 0x000be20000100a00 */
[----:B------:R-:W-:Y:S01]  /*2640*/  SGXT.U32 R7, R7, 0x1 ;  /* 0x000000010707781a */ /* 0x000fe20000000000 */
[----:B------:R-:W-:Y:S01]  /*2650*/  IMAD R8, R8, R11, RZ ;  /* 0x0000000b08087224 */ /* 0x000fe200078e02ff */
[----:B------:R-:W-:-:S02]  /*2660*/  LOP3.LUT R6, R91, 0x8, RZ, 0xfc, !PT ;  /* 0x000000085b067812 */ /* 0x000fc400078efcff */
[----:B------:R-:W-:Y:S02]  /*2670*/  PRMT R78, RZ, 0x7610, R78 ;  /* 0x00007610ff4e7816 */ /* 0x000fe4000000004e */
[----:B------:R-:W-:Y:S01]  /*2680*/  PRMT R80, RZ, 0x7610, R80 ;  /* 0x00007610ff507816 */ /* 0x000fe20000000050 */
[----:B------:R-:W0:Y:S01]  /*2690*/  S2R R58, SR_TID.X ;  /* 0x00000000003a7919 */ /* 0x000e220000002100 */
[----:B------:R-:W-:Y:S01]  /*26a0*/  LOP3.LUT R7, R7, 0x8, RZ, 0xfc, !PT ;  /* 0x0000000807077812 */ /* 0x000fe200078efcff */
[----:B------:R-:W1:Y:S01]  /*26b0*/  LDC R66, c[0x0][0x3a8] ;  /* 0x0000ea00ff427b82 */ /* 0x000e620000000800 */
[----:B------:R-:W-:Y:S01]  /*26c0*/  ISETP.GE.AND P4, PT, R5, UR7, PT ;  /* 0x0000000705007c0c */ /* 0x000fe2000bf86270 */
[----:B------:R-:W0:Y:S01]  /*26d0*/  S2R R60, SR_TID.X ;  /* 0x00000000003c7919 */ /* 0x000e220000002100 */
[----:B------:R-:W-:Y:S01]  /*26e0*/  ISETP.GE.AND P0, PT, R6, UR7, PT ;  /* 0x0000000706007c0c */ /* 0x000fe2000bf06270 */
[----:B------:R-:W-:Y:S01]  /*26f0*/  IMAD R7, R7, R9, RZ ;  /* 0x0000000907077224 */ /* 0x000fe200078e02ff */
[C---:B------:R-:W-:Y:S01]  /*2700*/  LOP3.LUT R6, R91.reuse, 0xe, RZ, 0xfc, !PT ;  /* 0x0000000e5b067812 */ /* 0x040fe200078efcff */
[----:B------:R2:W-:Y:S01]  /*2710*/  STL.64 [R1+0x58], R46 ;  /* 0x0000582e01007387 */ /* 0x0005e20000100a00 */
[----:B------:R-:W-:Y:S01]  /*2720*/  LOP3.LUT R4, R91, 0xc, RZ, 0xfc, !PT ;  /* 0x0000000c5b047812 */ /* 0x000fe200078efcff */
[----:B-----5:R-:W5:Y:S01]  /*2730*/  LDC R45, c[0x0][0x3a8] ;  /* 0x0000ea00ff2d7b82 */ /* 0x020f620000000800 */
[----:B--2---:R-:W-:-:S05]  /*2740*/  SHF.R.U32.HI R11, RZ, 0x8, R13 ;  /* 0x00000008ff0b7819 */ /* 0x004fca000001160d */
[----:B------:R2:W4:Y:S01]  /*2750*/  @!P4 LDG.E.U16 R118, desc[UR8][R2.64] ;  /* 0x000000080276c981 */ /* 0x000522000c1e1500 */
[----:B------:R-:W-:Y:S02]  /*2760*/  SHF.R.U32.HI R13, RZ, 0x8, R13 ;  /* 0x00000008ff0d7819 */ /* 0x000fe4000001160d */
[----:B------:R-:W-:Y:S01]  /*2770*/  SGXT.U32 R11, R11, 0x1 ;  /* 0x000000010b0b781a */ /* 0x000fe20000000000 */
[----:B------:R-:W1:Y:S01]  /*2780*/  LDC R46, c[0x0][0x3a8] ;  /* 0x0000ea00ff2e7b82 */ /* 0x000e620000000800 */
[----:B------:R-:W-:Y:S02]  /*2790*/  SGXT.U32 R13, R13, 0x1 ;  /* 0x000000010d0d781a */ /* 0x000fe40000000000 */
[----:B------:R-:W-:Y:S02]  /*27a0*/  LOP3.LUT R11, R11, 0xc, RZ, 0xfc, !PT ;  /* 0x0000000c0b0b7812 */ /* 0x000fe400078efcff */
[----:B------:R-:W-:Y:S02]  /*27b0*/  LOP3.LUT R13, R13, 0xa, RZ, 0xfc, !PT ;  /* 0x0000000a0d0d7812 */ /* 0x000fe400078efcff */
[----:B------:R-:W-:Y:S01]  /*27c0*/  ISETP.GE.AND P3, PT, R6, UR7, PT ;  /* 0x0000000706007c0c */ /* 0x000fe2000bf66270 */
[----:B------:R-:W-:-:S04]  /*27d0*/  IMAD.WIDE R6, R7, 0x2, R72 ;  /* 0x0000000207067825 */ /* 0x000fc800078e0248 */
[----:B------:R-:W-:Y:S01]  /*27e0*/  IMAD R13, R13, R14, RZ ;  /* 0x0000000e0d0d7224 */ /* 0x000fe200078e02ff */
[----:B------:R2:W4:Y:S01]  /*27f0*/  @!P0 LDG.E.U16 R85, desc[UR8][R6.64] ;  /* 0x0000000806558981 */ /* 0x000522000c1e1500 */
[----:B0-----:R-:W-:Y:S01]  /*2800*/  IMAD R11, R11, R12, RZ ;  /* 0x0000000c0b0b7224 */ /* 0x001fe200078e02ff */
[----:B------:R-:W-:Y:S01]  /*2810*/  LOP3.LUT R5, R91, 0xa, RZ, 0xfc, !PT ;  /* 0x0000000a5b057812 */ /* 0x000fe200078efcff */
[----:B--2---:R-:W-:Y:S01]  /*2820*/  IMAD.WIDE R2, R13, 0x2, R72 ;  /* 0x000000020d027825 */ /* 0x004fe200078e0248 */
[----:B------:R-:W-:Y:S01]  /*2830*/  SHF.R.U32.HI R13, RZ, 0x8, R15 ;  /* 0x00000008ff0d7819 */ /* 0x000fe2000001160f */
[----:B------:R-:W0:Y:S02]  /*2840*/  LDC R14, c[0x0][0x3a8] ;  /* 0x0000ea00ff0e7b82 */ /* 0x000e240000000800 */
[----:B------:R-:W-:Y:S01]  /*2850*/  IMAD.WIDE R6, R11, 0x2, R72 ;  /* 0x000000020b067825 */ /* 0x000fe200078e0248 */
[--C-:B------:R-:W-:Y:S02]  /*2860*/  SHF.R.U32.HI R11, RZ, 0x8, R15.reuse ;  /* 0x00000008ff0b7819 */ /* 0x100fe4000001160f */
[----:B------:R-:W-:-:S03]  /*2870*/  SHF.R.U32.HI R15, RZ, 0x8, R15 ;  /* 0x00000008ff0f7819 */ /* 0x000fc6000001160f */
[----:B------:R-:W2:Y:S01]  /*2880*/  LDC R12, c[0x0][0x3a8] ;  /* 0x0000ea00ff0c7b82 */ /* 0x000ea20000000800 */
[----:B------:R-:W-:Y:S02]  /*2890*/  ISETP.GE.AND P1, PT, R5, UR7, PT ;  /* 0x0000000705007c0c */ /* 0x000fe4000bf26270 */
[----:B------:R-:W-:Y:S01]  /*28a0*/  ISETP.GE.AND P2, PT, R4, UR7, PT ;  /* 0x0000000704007c0c */ /* 0x000fe2000bf46270 */
[----:B------:R-:W-:Y:S01]  /*28b0*/  IMAD.WIDE R4, R8, 0x2, R72 ;  /* 0x0000000208047825 */ /* 0x000fe200078e0248 */
[----:B------:R-:W-:-:S04]  /*28c0*/  SGXT.U32 R15, R15, 0x1 ;  /* 0x000000010f0f781a */ /* 0x000fc80000000000 */
[----:B------:R-:W-:Y:S01]  /*28d0*/  LOP3.LUT R15, R15, 0xe, RZ, 0xfc, !PT ;  /* 0x0000000e0f0f7812 */ /* 0x000fe200078efcff */
[----:B------:R1:W4:Y:S04]  /*28e0*/  @!P5 LDG.E.U16 R116, desc[UR8][R4.64] ;  /* 0x000000080474d981 */ /* 0x000328000c1e1500 */
[----:B------:R-:W-:Y:S01]  /*28f0*/  IMAD R15, R15, R16, RZ ;  /* 0x000000100f0f7224 */ /* 0x000fe200078e02ff */
[----:B------:R-:W-:Y:S01]  /*2900*/  SGXT.U32 R13, R13, 0x1 ;  /* 0x000000010d0d781a */ /* 0x000fe20000000000 */
[----:B------:R-:W5:Y:S01]  /*2910*/  LDC R16, c[0x0][0x3a8] ;  /* 0x0000ea00ff107b82 */ /* 0x000f620000000800 */
[----:B------:R-:W-:Y:S01]  /*2920*/  SGXT.U32 R11, R11, 0x1 ;  /* 0x000000010b0b781a */ /* 0x000fe20000000000 */
[----:B------:R-:W4:Y:S01]  /*2930*/  @!P2 LDG.E.U16 R115, desc[UR8][R6.64] ;  /* 0x000000080673a981 */ /* 0x000f22000c1e1500 */
[----:B-1----:R-:W-:-:S06]  /*2940*/  PRMT R4, RZ, 0x7610, R4 ;  /* 0x00007610ff047816 */ /* 0x002fcc0000000004 */
[----:B------:R1:W4:Y:S02]  /*2950*/  @!P1 LDG.E.U16 R4, desc[UR8][R2.64] ;  /* 0x0000000802049981 */ /* 0x000324000c1e1500 */
[----:B-1----:R-:W-:Y:S02]  /*2960*/  IMAD.WIDE R2, R15, 0x2, R72 ;  /* 0x000000020f027825 */ /* 0x002fe400078e0248 */
[----:B------:R-:W1:Y:S01]  /*2970*/  S2R R15, SR_TID.X ;  /* 0x00000000000f7919 */ /* 0x000e620000002100 */
[----:B------:R-:W-:Y:S02]  /*2980*/  LOP3.LUT R13, R13, 0x10, RZ, 0xfc, !PT ;  /* 0x000000100d0d7812 */ /* 0x000fe400078efcff */
[----:B------:R-:W-:Y:S01]  /*2990*/  LOP3.LUT R11, R11, 0x12, RZ, 0xfc, !PT ;  /* 0x000000120b0b7812 */ /* 0x000fe200078efcff */
[----:B------:R-:W4:Y:S02]  /*29a0*/  @!P3 LDG.E.U16 R113, desc[UR8][R2.64] ;  /* 0x000000080271b981 */ /* 0x000f24000c1e1500 */
[----:B0-----:R-:W-:-:S02]  /*29b0*/  IMAD R13, R13, R14, RZ ;  /* 0x0000000e0d0d7224 */ /* 0x001fc400078e02ff */
[----:B------:R-:W0:Y:S01]  /*29c0*/  LDC R14, c[0x0][0x3a8] ;  /* 0x0000ea00ff0e7b82 */ /* 0x000e220000000800 */
[----:B--2---:R-:W-:Y:S02]  /*29d0*/  IMAD R11, R11, R12, RZ ;  /* 0x0000000c0b0b7224 */ /* 0x004fe400078e02ff */
[----:B------:R-:W-:Y:S01]  /*29e0*/  IMAD.WIDE R6, R13, 0x2, R72 ;  /* 0x000000020d067825 */ /* 0x000fe200078e0248 */
[----:B------:R-:W-:-:S03]  /*29f0*/  LOP3.LUT R8, R91, 0x10, RZ, 0xfc, !PT ;  /* 0x000000105b087812 */ /* 0x000fc600078efcff */
[----:B------:R-:W-:Y:S01]  /*2a00*/  IMAD.WIDE R12, R11, 0x2, R72 ;  /* 0x000000020b0c7825 */ /* 0x000fe200078e0248 */
[----:B------:R-:W-:Y:S02]  /*2a10*/  ISETP.GE.AND P4, PT, R8, UR7, PT ;  /* 0x0000000708007c0c */ /* 0x000fe4000bf86270 */
[----:B------:R-:W-:Y:S02]  /*2a20*/  LOP3.LUT R5, R91, 0x16, RZ, 0xfc, !PT ;  /* 0x000000165b057812 */ /* 0x000fe400078efcff */
[----:B-1----:R-:W-:-:S09]  /*2a30*/  SHF.R.U32.HI R11, RZ, 0x8, R15 ;  /* 0x00000008ff0b7819 */ /* 0x002fd2000001160f */
[----:B------:R1:W2:Y:S01]  /*2a40*/  @!P4 LDG.E.U16 R81, desc[UR8][R6.64] ;  /* 0x000000080651c981 */ /* 0x0002a2000c1e1500 */
[----:B------:R-:W-:Y:S02]  /*2a50*/  SHF.R.U32.HI R15, RZ, 0x8, R15 ;  /* 0x00000008ff0f7819 */ /* 0x000fe4000001160f */
[----:B------:R-:W-:Y:S02]  /*2a60*/  SGXT.U32 R11, R11, 0x1 ;  /* 0x000000010b0b781a */ /* 0x000fe40000000000 */
[----:B------:R-:W-:Y:S02]  /*2a70*/  SGXT.U32 R15, R15, 0x1 ;  /* 0x000000010f0f781a */ /* 0x000fe40000000000 */
[----:B------:R-:W-:Y:S02]  /*2a80*/  LOP3.LUT R11, R11, 0x16, RZ, 0xfc, !PT ;  /* 0x000000160b0b7812 */ /* 0x000fe400078efcff */
[----:B------:R-:W-:-:S03]  /*2a90*/  LOP3.LUT R15, R15, 0x14, RZ, 0xfc, !PT ;  /* 0x000000140f0f7812 */ /* 0x000fc600078efcff */
[----:B0-----:R-:W-:Y:S02]  /*2aa0*/  IMAD R11, R11, R14, RZ ;  /* 0x0000000e0b0b7224 */ /* 0x001fe400078e02ff */
[----:B-----5:R-:W-:Y:S01]  /*2ab0*/  IMAD R15, R15, R16, RZ ;  /* 0x000000100f0f7224 */ /* 0x020fe200078e02ff */
[----:B------:R-:W-:Y:S01]  /*2ac0*/  ISETP.GE.AND P1, PT, R5, UR7, PT ;  /* 0x0000000705007c0c */ /* 0x000fe2000bf26270 */
[----:B-1----:R-:W-:Y:S01]  /*2ad0*/  IMAD.WIDE R6, R11, 0x2, R72 ;  /* 0x000000020b067825 */ /* 0x002fe200078e0248 */
[----:B------:R-:W-:Y:S01]  /*2ae0*/  SHF.R.U32.HI R11, RZ, 0x8, R17 ;  /* 0x00000008ff0b7819 */ /* 0x000fe20000011611 */
[----:B------:R-:W0:Y:S02]  /*2af0*/  LDC R16, c[0x0][0x3a8] ;  /* 0x0000ea00ff107b82 */ /* 0x000e240000000800 */
[----:B------:R-:W-:Y:S01]  /*2b00*/  IMAD.WIDE R2, R15, 0x2, R72 ;  /* 0x000000020f027825 */ /* 0x000fe200078e0248 */
[--C-:B------:R-:W-:Y:S02]  /*2b10*/  SHF.R.U32.HI R15, RZ, 0x8, R17.reuse ;  /* 0x00000008ff0f7819 */ /* 0x100fe40000011611 */
[----:B------:R-:W-:-:S03]  /*2b20*/  SHF.R.U32.HI R17, RZ, 0x8, R17 ;  /* 0x00000008ff117819 */ /* 0x000fc60000011611 */
[----:B------:R-:W1:Y:S01]  /*2b30*/  LDC R14, c[0x0][0x3a8] ;  /* 0x0000ea00ff0e7b82 */ /* 0x000e620000000800 */
[----:B------:R-:W-:Y:S01]  /*2b40*/  SGXT.U32 R17, R17, 0x1 ;  /* 0x000000011111781a */ /* 0x000fe20000000000 */
[----:B------:R5:W2:Y:S03]  /*2b50*/  @!P1 LDG.E.U16 R110, desc[UR8][R6.64] ;  /* 0x00000008066e9981 */ /* 0x000aa6000c1e1500 */
[----:B------:R-:W-:-:S05]  /*2b60*/  LOP3.LUT R17, R17, 0x18, RZ, 0xfc, !PT ;  /* 0x0000001811117812 */ /* 0x000fca00078efcff */
[----:B---3--:R-:W-:Y:S01]  /*2b70*/  IMAD R17, R17, R18, RZ ;  /* 0x0000001211117224 */ /* 0x008fe200078e02ff */
[----:B------:R-:W-:Y:S01]  /*2b80*/  LOP3.LUT R9, R91, 0x12, RZ, 0xfc, !PT ;  /* 0x000000125b097812 */ /* 0x000fe200078efcff */
[----:B------:R-:W3:Y:S02]  /*2b90*/  LDC R18, c[0x0][0x3a8] ;  /* 0x0000ea00ff127b82 */ /* 0x000ee40000000800 */
[----:B-----5:R-:W-:Y:S02]  /*2ba0*/  IMAD.WIDE R6, R17, 0x2, R72 ;  /* 0x0000000211067825 */ /* 0x020fe400078e0248 */
[----:B------:R-:W5:Y:S01]  /*2bb0*/  S2R R17, SR_TID.X ;  /* 0x0000000000117919 */ /* 0x000f620000002100 */
[----:B------:R-:W-:Y:S02]  /*2bc0*/  SGXT.U32 R15, R15, 0x1 ;  /* 0x000000010f0f781a */ /* 0x000fe40000000000 */
[----:B------:R-:W-:Y:S02]  /*2bd0*/  LOP3.LUT R8, R91, 0x14, RZ, 0xfc, !PT ;  /* 0x000000145b087812 */ /* 0x000fe400078efcff */
[----:B------:R-:W-:-:S02]  /*2be0*/  ISETP.GE.AND P5, PT, R9, UR7, PT ;  /* 0x0000000709007c0c */ /* 0x000fc4000bfa6270 */
[----:B------:R-:W-:Y:S02]  /*2bf0*/  LOP3.LUT R15, R15, 0x1a, RZ, 0xfc, !PT ;  /* 0x0000001a0f0f7812 */ /* 0x000fe400078efcff */
[----:B------:R-:W-:Y:S02]  /*2c00*/  ISETP.GE.AND P0, PT, R8, UR7, PT ;  /* 0x0000000708007c0c */ /* 0x000fe4000bf06270 */
[----:B------:R-:W-:Y:S02]  /*2c10*/  LOP3.LUT R8, R91, 0x18, RZ, 0xfc, !PT ;  /* 0x000000185b087812 */ /* 0x000fe400078efcff */
[----:B------:R-:W-:Y:S01]  /*2c20*/  SGXT.U32 R11, R11, 0x1 ;  /* 0x000000010b0b781a */ /* 0x000fe20000000000 */
[----:B0-----:R-:W-:Y:S01]  /*2c30*/  IMAD R15, R15, R16, RZ ;  /* 0x000000100f0f7224 */ /* 0x001fe200078e02ff */
[----:B------:R-:W-:Y:S01]  /*2c40*/  ISETP.GE.AND P2, PT, R8, UR7, PT ;  /* 0x0000000708007c0c */ /* 0x000fe2000bf46270 */
[----:B------:R-:W0:Y:S01]  /*2c50*/  LDC R16, c[0x0][0x3a8] ;  /* 0x0000ea00ff107b82 */ /* 0x000e220000000800 */
[----:B------:R-:W-:-:S02]  /*2c60*/  LOP3.LUT R11, R11, 0x1c, RZ, 0xfc, !PT ;  /* 0x0000001c0b0b7812 */ /* 0x000fc400078efcff */
[----:B------:R-:W-:-:S03]  /*2c70*/  PRMT R8, RZ, 0x7610, R8 ;  /* 0x00007610ff087816 */ /* 0x000fc60000000008 */
[----:B-1----:R-:W-:Y:S01]  /*2c80*/  IMAD R11, R11, R14, RZ ;  /* 0x0000000e0b0b7224 */ /* 0x002fe200078e02ff */
[----:B------:R-:W-:Y:S01]  /*2c90*/  LOP3.LUT R5, R91, 0x1a, RZ, 0xfc, !PT ;  /* 0x0000001a5b057812 */ /* 0x000fe200078efcff */
[----:B------:R-:W2:Y:S04]  /*2ca0*/  @!P0 LDG.E.U16 R112, desc[UR8][R2.64] ;  /* 0x0000000802708981 */ /* 0x000ea8000c1e1500 */
[----:B------:R1:W2:Y:S01]  /*2cb0*/  @!P5 LDG.E.U16 R8, desc[UR8][R12.64] ;  /* 0x000000080c08d981 */ /* 0x0002a2000c1e1500 */
[----:B------:R-:W-:-:S03]  /*2cc0*/  ISETP.GE.AND P3, PT, R5, UR7, PT ;  /* 0x0000000705007c0c */ /* 0x000fc6000bf66270 */
[----:B------:R0:W2:Y:S01]  /*2cd0*/  @!P2 LDG.E.U16 R79, desc[UR8][R6.64] ;  /* 0x00000008064fa981 */ /* 0x0000a2000c1e1500 */
[----:B-1----:R-:W-:-:S04]  /*2ce0*/  IMAD.WIDE R12, R15, 0x2, R72 ;  /* 0x000000020f0c7825 */ /* 0x002fc800078e0248 */
[----:B------:R-:W-:Y:S01]  /*2cf0*/  IMAD.WIDE R14, R11, 0x2, R72 ;  /* 0x000000020b0e7825 */ /* 0x000fe200078e0248 */
[--C-:B-----5:R-:W-:Y:S02]  /*2d00*/  SHF.R.U32.HI R11, RZ, 0x8, R17.reuse ;  /* 0x00000008ff0b7819 */ /* 0x120fe40000011611 */
[----:B------:R-:W-:Y:S02]  /*2d10*/  SHF.R.U32.HI R17, RZ, 0x8, R17 ;  /* 0x00000008ff117819 */ /* 0x000fe40000011611 */
[----:B------:R-:W-:Y:S02]  /*2d20*/  SGXT.U32 R11, R11, 0x1 ;  /* 0x000000010b0b781a */ /* 0x000fe40000000000 */
[----:B------:R-:W-:Y:S02]  /*2d30*/  SGXT.U32 R17, R17, 0x1 ;  /* 0x000000011111781a */ /* 0x000fe40000000000 */
[----:B------:R-:W-:Y:S02]  /*2d40*/  LOP3.LUT R11, R11, 0x20, RZ, 0xfc, !PT ;  /* 0x000000200b0b7812 */ /* 0x000fe400078efcff */
[----:B------:R-:W-:-:S02]  /*2d50*/  LOP3.LUT R17, R17, 0x1e, RZ, 0xfc, !PT ;  /* 0x0000001e11117812 */ /* 0x000fc400078efcff */
[----:B------:R-:W-:Y:S01]  /*2d60*/  PRMT R2, RZ, 0x7610, R2 ;  /* 0x00007610ff027816 */ /* 0x000fe20000000002 */
[----:B0-----:R-:W-:Y:S02]  /*2d70*/  IMAD R11, R11, R16, RZ ;  /* 0x000000100b0b7224 */ /* 0x001fe400078e02ff */
[----:B---3--:R-:W-:Y:S01]  /*2d80*/  IMAD R17, R17, R18, RZ ;  /* 0x0000001211117224 */ /* 0x008fe200078e02ff */
[----:B------:R-:W-:Y:S01]  /*2d90*/  LOP3.LUT R5, R91, 0x20, RZ, 0xfc, !PT ;  /* 0x000000205b057812 */ /* 0x000fe200078efcff */
[----:B------:R-:W0:Y:S01]  /*2da0*/  LDC R18, c[0x0][0x3a8] ;  /* 0x0000ea00ff127b82 */ /* 0x000e220000000800 */
[----:B------:R1:W3:Y:S01]  /*2db0*/  @!P3 LDG.E.U16 R2, desc[UR8][R12.64] ;  /* 0x000000080c02b981 */ /* 0x0002e2000c1e1500 */
[----:B------:R-:W-:Y:S01]  /*2dc0*/  IMAD.WIDE R6, R17, 0x2, R72 ;  /* 0x0000000211067825 */ /* 0x000fe200078e0248 */
[----:B------:R-:W-:Y:S02]  /*2dd0*/  SHF.R.U32.HI R17, RZ, 0x8, R19 ;  /* 0x00000008ff117819 */ /* 0x000fe40000011613 */
[----:B------:R-:W-:-:S03]  /*2de0*/  ISETP.GE.AND P0, PT, R5, UR7, PT ;  /* 0x0000000705007c0c */ /* 0x000fc6000bf06270 */
[----:B------:R-:W5:Y:S01]  /*2df0*/  LDC R16, c[0x0][0x3a8] ;  /* 0x0000ea00ff107b82 */ /* 0x000f620000000800 */
[----:B-1----:R-:W-:Y:S01]  /*2e00*/  IMAD.WIDE R12, R11, 0x2, R72 ;  /* 0x000000020b0c7825 */ /* 0x002fe200078e0248 */
[--C-:B------:R-:W-:Y:S02]  /*2e10*/  SHF.R.U32.HI R11, RZ, 0x8, R19.reuse ;  /* 0x00000008ff0b7819 */ /* 0x100fe40000011613 */
[----:B------:R-:W-:-:S04]  /*2e20*/  SHF.R.U32.HI R19, RZ, 0x8, R19 ;  /* 0x00000008ff137819 */ /* 0x000fc80000011613 */
[----:B------:R-:W-:Y:S02]  /*2e30*/  SGXT.U32 R19, R19, 0x1 ;  /* 0x000000011313781a */ /* 0x000fe40000000000 */
[----:B------:R1:W2:Y:S02]  /*2e40*/  @!P0 LDG.E.U16 R77, desc[UR8][R12.64] ;  /* 0x000000080c4d8981 */ /* 0x0002a4000c1e1500 */
[----:B------:R-:W-:-:S05]  /*2e50*/  LOP3.LUT R19, R19, 0x22, RZ, 0xfc, !PT ;  /* 0x0000002213137812 */ /* 0x000fca00078efcff */
[----:B------:R-:W-:Y:S01]  /*2e60*/  IMAD R19, R19, R20, RZ ;  /* 0x0000001413137224 */ /* 0x000fe200078e02ff */
[----:B------:R-:W-:Y:S01]  /*2e70*/  LOP3.LUT R9, R91, 0x1c, RZ, 0xfc, !PT ;  /* 0x0000001c5b097812 */ /* 0x000fe200078efcff */
[----:B------:R-:W5:Y:S02]  /*2e80*/  LDC R20, c[0x0][0x3a8] ;  /* 0x0000ea00ff147b82 */ /* 0x000f640000000800 */
[----:B-1----:R-:W-:Y:S02]  /*2e90*/  IMAD.WIDE R12, R19, 0x2, R72 ;  /* 0x00000002130c7825 */ /* 0x002fe400078e0248 */
[----:B------:R-:W1:Y:S01]  /*2ea0*/  S2R R19, SR_TID.X ;  /* 0x0000000000137919 */ /* 0x000e620000002100 */
[----:B------:R-:W-:Y:S02]  /*2eb0*/  ISETP.GE.AND P4, PT, R9, UR7, PT ;  /* 0x0000000709007c0c */ /* 0x000fe4000bf86270 */
[----:B------:R-:W-:Y:S02]  /*2ec0*/  SGXT.U32 R17, R17, 0x1 ;  /* 0x000000011111781a */ /* 0x000fe40000000000 */
[----:B------:R-:W-:-:S02]  /*2ed0*/  SGXT.U32 R11, R11, 0x1 ;  /* 0x000000010b0b781a */ /* 0x000fc40000000000 */
[----:B------:R-:W-:Y:S02]  /*2ee0*/  LOP3.LUT R17, R17, 0x24, RZ, 0xfc, !PT ;  /* 0x0000002411117812 */ /* 0x000fe400078efcff */
[----:B------:R-:W-:-:S03]  /*2ef0*/  LOP3.LUT R11, R11, 0x26, RZ, 0xfc, !PT ;  /* 0x000000260b0b7812 */ /* 0x000fc600078efcff */
[----:B0-----:R-:W-:Y:S02]  /*2f00*/  IMAD R17, R17, R18, RZ ;  /* 0x0000001211117224 */ /* 0x001fe400078e02ff */
[----:B-----5:R-:W-:Y:S01]  /*2f10*/  IMAD R11, R11, R16, RZ ;  /* 0x000000100b0b7224 */ /* 0x020fe200078e02ff */
[----:B------:R0:W5:Y:S01]  /*2f20*/  @!P4 LDG.E.U16 R109, desc[UR8][R14.64] ;  /* 0x000000080e6dc981 */ /* 0x000162000c1e1500 */
[----:B------:R-:W1:Y:S01]  /*2f30*/  LDC R18, c[0x0][0x3a8] ;  /* 0x0000ea00ff127b82 */ /* 0x000e620000000800 */
[----:B0-----:R-:W-:-:S04]  /*2f40*/  IMAD.WIDE R14, R17, 0x2, R72 ;  /* 0x00000002110e7825 */ /* 0x001fc800078e0248 */
[----:B------:R-:W-:Y:S01]  /*2f50*/  IMAD.WIDE R16, R11, 0x2, R72 ;  /* 0x000000020b107825 */ /* 0x000fe200078e0248 */
[--C-:B-1----:R-:W-:Y:S02]  /*2f60*/  SHF.R.U32.HI R11, RZ, 0x8, R19.reuse ;  /* 0x00000008ff0b7819 */ /* 0x102fe40000011613 */
[----:B------:R-:W-:-:S04]  /*2f70*/  SHF.R.U32.HI R19, RZ, 0x8, R19 ;  /* 0x00000008ff137819 */ /* 0x000fc80000011613 */
[----:B------:R-:W-:-:S04]  /*2f80*/  SGXT.U32 R19, R19, 0x1 ;  /* 0x000000011313781a */ /* 0x000fc80000000000 */
[----:B------:R-:W-:-:S05]  /*2f90*/  LOP3.LUT R19, R19, 0x28, RZ, 0xfc, !PT ;  /* 0x0000002813137812 */ /* 0x000fca00078efcff */
[----:B------:R-:W-:Y:S02]  /*2fa0*/  IMAD R19, R19, R20, RZ ;  /* 0x0000001413137224 */ /* 0x000fe400078e02ff */
[----:B------:R-:W0:Y:S01]  /*2fb0*/  S2R R20, SR_TID.X ;  /* 0x0000000000147919 */ /* 0x000e220000002100 */
[----:B------:R-:W-:Y:S02]  /*2fc0*/  SGXT.U32 R11, R11, 0x1 ;  /* 0x000000010b0b781a */ /* 0x000fe40000000000 */
[----:B------:R-:W-:Y:S02]  /*2fd0*/  LOP3.LUT R9, R91, 0x1e, RZ, 0xfc, !PT ;  /* 0x0000001e5b097812 */ /* 0x000fe400078efcff */
[----:B------:R-:W-:Y:S02]  /*2fe0*/  LOP3.LUT R11, R11, 0x2a, RZ, 0xfc, !PT ;  /* 0x0000002a0b0b7812 */ /* 0x000fe400078efcff */
[----:B------:R-:W-:Y:S02]  /*2ff0*/  LOP3.LUT R5, R91, 0x26, RZ, 0xfc, !PT ;  /* 0x000000265b057812 */ /* 0x000fe400078efcff */
[----:B------:R-:W-:Y:S01]  /*3000*/  ISETP.GE.AND P5, PT, R9, UR7, PT ;  /* 0x0000000709007c0c */ /* 0x000fe2000bfa6270 */
[----:B------:R-:W-:Y:S01]  /*3010*/  IMAD R11, R11, R18, RZ ;  /* 0x000000120b0b7224 */ /* 0x000fe200078e02ff */
[----:B------:R-:W-:-:S02]  /*3020*/  LOP3.LUT R9, R91, 0x22, RZ, 0xfc, !PT ;  /* 0x000000225b097812 */ /* 0x000fc400078efcff */
[----:B------:R-:W-:Y:S02]  /*3030*/  ISETP.GE.AND P3, PT, R5, UR7, PT ;  /* 0x0000000705007c0c */ /* 0x000fe4000bf66270 */
[----:B------:R-:W-:Y:S02]  /*3040*/  LOP3.LUT R5, R91, 0x28, RZ, 0xfc, !PT ;  /* 0x000000285b057812 */ /* 0x000fe400078efcff */
[----:B------:R-:W-:Y:S02]  /*3050*/  ISETP.GE.AND P1, PT, R9, UR7, PT ;  /* 0x0000000709007c0c */ /* 0x000fe4000bf26270 */
[----:B------:R-:W-:Y:S02]  /*3060*/  ISETP.GE.AND P4, PT, R5, UR7, PT ;  /* 0x0000000705007c0c */ /* 0x000fe4000bf86270 */
[----:B------:R-:W-:Y:S01]  /*3070*/  LOP3.LUT R5, R91, 0x2c, RZ, 0xfc, !PT ;  /* 0x0000002c5b057812 */ /* 0x000fe200078efcff */
[----:B------:R-:W2:Y:S01]  /*3080*/  @!P5 LDG.E.U16 R107, desc[UR8][R6.64] ;  /* 0x00000008066bd981 */ /* 0x000ea2000c1e1500 */
[----:B0-----:R-:W-:-:S02]  /*3090*/  SHF.R.U32.HI R18, RZ, 0x8, R20 ;  /* 0x00000008ff127819 */ /* 0x001fc40000011614 */
[----:B------:R-:W-:-:S04]  /*30a0*/  SHF.R.U32.HI R20, RZ, 0x8, R20 ;  /* 0x00000008ff147819 */ /* 0x000fc80000011614 */
[----:B------:R-:W-:Y:S02]  /*30b0*/  SGXT.U32 R20, R20, 0x1 ;  /* 0x000000011414781a */ /* 0x000fe40000000000 */
[----:B------:R-:W-:Y:S02]  /*30c0*/  ISETP.GE.AND P0, PT, R5, UR7, PT ;  /* 0x0000000705007c0c */ /* 0x000fe4000bf06270 */
[----:B------:R-:W-:Y:S02]  /*30d0*/  LOP3.LUT R20, R20, 0x2c, RZ, 0xfc, !PT ;  /* 0x0000002c14147812 */ /* 0x000fe400078efcff */
[----:B------:R-:W-:-:S03]  /*30e0*/  PRMT R5, RZ, 0x7610, R5 ;  /* 0x00007610ff057816 */ /* 0x000fc60000000005 */
[----:B------:R-:W-:Y:S02]  /*30f0*/  IMAD R20, R20, R21, RZ ;  /* 0x0000001514147224 */ /* 0x000fe400078e02ff */
[----:B------:R-:W0:Y:S01]  /*3100*/  S2R R21, SR_TID.X ;  /* 0x0000000000157919 */ /* 0x000e220000002100 */
[----:B------:R1:W2:Y:S01]  /*3110*/  @!P1 LDG.E.U16 R5, desc[UR8][R12.64] ;  /* 0x000000080c059981 */ /* 0x0002a2000c1e1500 */
[----:B------:R-:W-:Y:S01]  /*3120*/  LOP3.LUT R3, R91, 0x24, RZ, 0xfc, !PT ;  /* 0x000000245b037812 */ /* 0x000fe200078efcff */
[----:B-1----:R-:W-:Y:S02]  /*3130*/  IMAD.WIDE R12, R19, 0x2, R72 ;  /* 0x00000002130c7825 */ /* 0x002fe400078e0248 */
[----:B------:R-:W1:Y:S01]  /*3140*/  LDC R19, c[0x0][0x3a8] ;  /* 0x0000ea00ff137b82 */ /* 0x000e620000000800 */
[----:B------:R-:W-:Y:S02]  /*3150*/  ISETP.GE.AND P2, PT, R3, UR7, PT ;  /* 0x0000000703007c0c */ /* 0x000fe4000bf46270 */
[----:B------:R-:W-:Y:S01]  /*3160*/  LOP3.LUT R3, R91, 0x2a, RZ, 0xfc, !PT ;  /* 0x0000002a5b037812 */ /* 0x000fe200078efcff */
[----:B------:R-:W2:Y:S01]  /*3170*/  @!P4 LDG.E.U16 R76, desc[UR8][R12.64] ;  /* 0x000000080c4cc981 */ /* 0x000ea2000c1e1500 */
[----:B------:R-:W-:-:S02]  /*3180*/  SGXT.U32 R18, R18, 0x1 ;  /* 0x000000011212781a */ /* 0x000fc40000000000 */
[----:B------:R-:W-:Y:S02]  /*3190*/  ISETP.GE.AND P6, PT, R3, UR7, PT ;  /* 0x0000000703007c0c */ /* 0x000fe4000bfc6270 */
[----:B------:R-:W-:Y:S02]  /*31a0*/  LOP3.LUT R18, R18, 0x2e, RZ, 0xfc, !PT ;  /* 0x0000002e12127812 */ /* 0x000fe400078efcff */
[----:B------:R-:W-:Y:S02]  /*31b0*/  PRMT R9, RZ, 0x7610, R9 ;  /* 0x00007610ff097816 */ /* 0x000fe40000000009 */
[----:B------:R-:W-:Y:S01]  /*31c0*/  PRMT R7, RZ, 0x7610, R7 ;  /* 0x00007610ff077816 */ /* 0x000fe20000000007 */
[----:B------:R0:W2:Y:S01]  /*31d0*/  @!P2 LDG.E.U16 R106, desc[UR8][R14.64] ;  /* 0x000000080e6aa981 */ /* 0x0000a2000c1e1500 */
[----:B------:R-:W-:-:S04]  /*31e0*/  LOP3.LUT R3, R91, 0x2e, RZ, 0xfc, !PT ;  /* 0x0000002e5b037812 */ /* 0x000fc800078efcff */
[----:B------:R1:W2:Y:S01]  /*31f0*/  @!P3 LDG.E.U16 R7, desc[UR8][R16.64] ;  /* 0x000000081007b981 */ /* 0x0002a2000c1e1500 */
[----:B0-----:R-:W-:-:S04]  /*3200*/  IMAD.WIDE R14, R11, 0x2, R72 ;  /* 0x000000020b0e7825 */ /* 0x001fc800078e0248 */
[----:B-1----:R-:W-:Y:S01]  /*3210*/  IMAD R18, R18, R19, RZ ;  /* 0x0000001312127224 */ /* 0x002fe200078e02ff */
[----:B------:R0:W2:Y:S01]  /*3220*/  @!P6 LDG.E.U16 R9, desc[UR8][R14.64] ;  /* 0x000000080e09e981 */ /* 0x0000a2000c1e1500 */
[----:B------:R-:W-:Y:S01]  /*3230*/  SHF.R.U32.HI R17, RZ, 0x8, R21 ;  /* 0x00000008ff117819 */ /* 0x000fe20000011615 */
[----:B------:R-:W1:Y:S01]  /*3240*/  LDC R19, c[0x0][0x3a8] ;  /* 0x0000ea00ff137b82 */ /* 0x000e620000000800 */
[----:B------:R-:W-:Y:S01]  /*3250*/  LOP3.LUT R6, R91, 0x30, RZ, 0xfc, !PT ;  /* 0x000000305b067812 */ /* 0x000fe200078efcff */
[----:B0-----:R-:W-:Y:S01]  /*3260*/  IMAD.WIDE R14, R18, 0x2, R72 ;  /* 0x00000002120e7825 */ /* 0x001fe200078e0248 */
[--C-:B------:R-:W-:Y:S02]  /*3270*/  SHF.R.U32.HI R18, RZ, 0x8, R21.reuse ;  /* 0x00000008ff127819 */ /* 0x100fe40000011615 */
[----:B------:R-:W-:Y:S01]  /*3280*/  SHF.R.U32.HI R21, RZ, 0x8, R21 ;  /* 0x00000008ff157819 */ /* 0x000fe20000011615 */
[----:B------:R-:W-:Y:S01]  /*3290*/  IMAD.WIDE R12, R20, 0x2, R72 ;  /* 0x00000002140c7825 */ /* 0x000fe200078e0248 */
[----:B------:R-:W-:Y:S01]  /*32a0*/  ISETP.GE.AND P1, PT, R3, UR7, PT ;  /* 0x0000000703007c0c */ /* 0x000fe2000bf26270 */
[----:B------:R-:W0:Y:S01]  /*32b0*/  LDC R20, c[0x0][0x3a8] ;  /* 0x0000ea00ff147b82 */ /* 0x000e220000000800 */
[----:B------:R-:W-:-:S02]  /*32c0*/  SGXT.U32 R21, R21, 0x1 ;  /* 0x000000011515781a */ /* 0x000fc40000000000 */
[----:B------:R-:W-:Y:S02]  /*32d0*/  ISETP.GE.AND P2, PT, R6, UR7, PT ;  /* 0x0000000706007c0c */ /* 0x000fe4000bf46270 */
[----:B------:R-:W-:Y:S02]  /*32e0*/  LOP3.LUT R6, R91, 0x34, RZ, 0xfc, !PT ;  /* 0x000000345b067812 */ /* 0x000fe400078efcff */
[----:B------:R-:W-:Y:S02]  /*32f0*/  LOP3.LUT R21, R21, 0x30, RZ, 0xfc, !PT ;  /* 0x0000003015157812 */ /* 0x000fe400078efcff */
[----:B------:R-:W-:Y:S02]  /*3300*/  ISETP.GE.AND P4, PT, R6, UR7, PT ;  /* 0x0000000706007c0c */ /* 0x000fe4000bf86270 */
[----:B------:R-:W-:Y:S01]  /*3310*/  PRMT R6, RZ, 0x7610, R6 ;  /* 0x00007610ff067816 */ /* 0x000fe20000000006 */
[----:B----4-:R-:W-:Y:S02]  /*3320*/  IMAD R21, R21, R22, RZ ;  /* 0x0000001615157224 */ /* 0x010fe400078e02ff */
[----:B------:R-:W4:Y:S01]  /*3330*/  LDC R22, c[0x0][0x3a8] ;  /* 0x0000ea00ff167b82 */ /* 0x000f220000000800 */
[----:B------:R-:W-:-:S02]  /*3340*/  LOP3.LUT R3, R91, 0x32, RZ, 0xfc, !PT ;  /* 0x000000325b037812 */ /* 0x000fc400078efcff */
[----:B------:R1:W2:Y:S01]  /*3350*/  @!P1 LDG.E.U16 R6, desc[UR8][R14.64] ;  /* 0x000000080e069981 */ /* 0x0002a2000c1e1500 */
[----:B------:R-:W-:Y:S02]  /*3360*/  SGXT.U32 R18, R18, 0x1 ;  /* 0x000000011212781a */ /* 0x000fe40000000000 */
[----:B------:R-:W-:Y:S02]  /*3370*/  SGXT.U32 R17, R17, 0x1 ;  /* 0x000000011111781a */ /* 0x000fe40000000000 */
[----:B------:R-:W-:Y:S01]  /*3380*/  ISETP.GE.AND P3, PT, R3, UR7, PT ;  /* 0x0000000703007c0c */ /* 0x000fe2000bf66270 */
[----:B-1----:R-:W-:Y:S01]  /*3390*/  IMAD.WIDE R14, R21, 0x2, R72 ;  /* 0x00000002150e7825 */ /* 0x002fe200078e0248 */
[--C-:B------:R-:W-:Y:S02]  /*33a0*/  SHF.R.U32.HI R21, RZ, 0x8, R23.reuse ;  /* 0x00000008ff157819 */ /* 0x100fe40000011617 */
[----:B------:R-:W-:Y:S02]  /*33b0*/  SHF.R.U32.HI R23, RZ, 0x8, R23 ;  /* 0x00000008ff177819 */ /* 0x000fe40000011617 */
[----:B------:R-:W-:Y:S01]  /*33c0*/  LOP3.LUT R18, R18, 0x34, RZ, 0xfc, !PT ;  /* 0x0000003412127812 */ /* 0x000fe200078efcff */
[----:B------:R-:W2:Y:S01]  /*33d0*/  @!P2 LDG.E.U16 R78, desc[UR8][R14.64] ;  /* 0x000000080e4ea981 */ /* 0x000ea2000c1e1500 */
[----:B------:R-:W-:-:S02]  /*33e0*/  LOP3.LUT R11, R91, 0x36, RZ, 0xfc, !PT ;  /* 0x000000365b0b7812 */ /* 0x000fc400078efcff */
[----:B------:R-:W-:Y:S02]  /*33f0*/  PRMT R3, RZ, 0x7610, R3 ;  /* 0x00007610ff037816 */ /* 0x000fe40000000003 */
[----:B------:R-:W-:Y:S02]  /*3400*/  LOP3.LUT R16, R91, 0x38, RZ, 0xfc, !PT ;  /* 0x000000385b107812 */ /* 0x000fe400078efcff */
[----:B------:R-:W-:Y:S02]  /*3410*/  SGXT.U32 R23, R23, 0x1 ;  /* 0x000000011717781a */ /* 0x000fe40000000000 */
[----:B------:R-:W-:Y:S01]  /*3420*/  LOP3.LUT R17, R17, 0x32, RZ, 0xfc, !PT ;  /* 0x0000003211117812 */ /* 0x000fe200078efcff */
[----:B------:R-:W-:Y:S01]  /*3430*/  IMAD R18, R18, R19, RZ ;  /* 0x0000001312127224 */ /* 0x000fe200078e02ff */
[----:B------:R-:W-:Y:S01]  /*3440*/  ISETP.GE.AND P5, PT, R11, UR7, PT ;  /* 0x000000070b007c0c */ /* 0x000fe2000bfa6270 */
[----:B------:R1:W2:Y:S01]  /*3450*/  @!P0 LDG.E.U16 R3, desc[UR8][R12.64] ;  /* 0x000000080c038981 */ /* 0x0002a2000c1e1500 */
[----:B------:R-:W-:-:S02]  /*3460*/  SGXT.U32 R21, R21, 0x1 ;  /* 0x000000011515781a */ /* 0x000fc40000000000 */
[----:B------:R-:W-:Y:S02]  /*3470*/  LOP3.LUT R11, R91, 0x3a, RZ, 0xfc, !PT ;  /* 0x0000003a5b0b7812 */ /* 0x000fe400078efcff */
[----:B------:R-:W-:Y:S02]  /*3480*/  ISETP.GE.AND P6, PT, R16, UR7, PT ;  /* 0x0000000710007c0c */ /* 0x000fe4000bfc6270 */
[----:B------:R-:W-:Y:S01]  /*3490*/  LOP3.LUT R23, R23, 0x36, RZ, 0xfc, !PT ;  /* 0x0000003617177812 */ /* 0x000fe200078efcff */
[----:B0-----:R-:W-:Y:S01]  /*34a0*/  IMAD R17, R17, R20, RZ ;  /* 0x0000001411117224 */ /* 0x001fe200078e02ff */
[----:B------:R-:W-:Y:S02]  /*34b0*/  LOP3.LUT R16, R91, 0x3c, RZ, 0xfc, !PT ;  /* 0x0000003c5b107812 */ /* 0x000fe400078efcff */
[----:B------:R-:W-:Y:S01]  /*34c0*/  SHF.R.U32.HI R44, RZ, 0x8, R56 ;  /* 0x00000008ff2c7819 */ /* 0x000fe20000011638 */
[----:B------:R-:W-:Y:S01]  /*34d0*/  IMAD.WIDE R18, R18, 0x2, R72 ;  /* 0x0000000212127825 */ /* 0x000fe200078e0248 */
[----:B-1----:R-:W-:-:S02]  /*34e0*/  PRMT R12, RZ, 0x7610, R12 ;  /* 0x00007610ff0c7816 */ /* 0x002fc4000000000c */
[----:B------:R-:W-:Y:S01]  /*34f0*/  LOP3.LUT R21, R21, 0x38, RZ, 0xfc, !PT ;  /* 0x0000003815157812 */ /* 0x000fe200078efcff */
[----:B------:R-:W-:Y:S01]  /*3500*/  IMAD R23, R23, R38, RZ ;  /* 0x0000002617177224 */ /* 0x000fe200078e02ff */
[----:B------:R-:W-:Y:S01]  /*3510*/  ISETP.GE.AND P0, PT, R11, UR7, PT ;  /* 0x000000070b007c0c */ /* 0x000fe2000bf06270 */
[----:B------:R-:W0:Y:S01]  /*3520*/  LDC R38, c[0x0][0x3a8] ;  /* 0x0000ea00ff267b82 */ /* 0x000e220000000800 */
[----:B------:R-:W-:Y:S01]  /*3530*/  ISETP.GE.AND P1, PT, R16, UR7, PT ;  /* 0x0000000710007c0c */ /* 0x000fe2000bf26270 */
[----:B------:R-:W-:Y:S01]  /*3540*/  IMAD.WIDE R16, R17, 0x2, R72 ;  /* 0x0000000211107825 */ /* 0x000fe200078e0248 */
[----:B------:R-:W-:Y:S01]  /*3550*/  PRMT R11, RZ, 0x7610, R11 ;  /* 0x00007610ff0b7816 */ /* 0x000fe2000000000b */
[----:B------:R1:W2:Y:S01]  /*3560*/  @!P4 LDG.E.U16 R12, desc[UR8][R18.64] ;  /* 0x00000008120cc981 */ /* 0x0002a2000c1e1500 */
[----:B------:R-:W-:Y:S02]  /*3570*/  SGXT.U32 R44, R44, 0x1 ;  /* 0x000000012c2c781a */ /* 0x000fe40000000000 */
[----:B------:R-:W-:Y:S01]  /*3580*/  LOP3.LUT R13, R91, 0x3e, RZ, 0xfc, !PT ;  /* 0x0000003e5b0d7812 */ /* 0x000fe200078efcff */
[----:B----4-:R-:W-:Y:S01]  /*3590*/  IMAD R21, R21, R22, RZ ;  /* 0x0000001615157224 */ /* 0x010fe200078e02ff */
[----:B------:R-:W-:Y:S01]  /*35a0*/  LOP3.LUT R44, R44, 0x3a, RZ, 0xfc, !PT ;  /* 0x0000003a2c2c7812 */ /* 0x000fe200078efcff */
[----:B------:R4:W2:Y:S01]  /*35b0*/  @!P3 LDG.E.U16 R11, desc[UR8][R16.64] ;  /* 0x00000008100bb981 */ /* 0x0008a2000c1e1500 */
[----:B------:R-:W-:-:S02]  /*35c0*/  ISETP.GE.AND P2, PT, R13, UR7, PT ;  /* 0x000000070d007c0c */ /* 0x000fc4000bf46270 */
[----:B-1----:R-:W-:Y:S01]  /*35d0*/  LOP3.LUT R19, R91, 0x42, RZ, 0xfc, !PT ;  /* 0x000000425b137812 */ /* 0x002fe200078efcff */
[----:B------:R-:W-:Y:S01]  /*35e0*/  IMAD.WIDE R14, R23, 0x2, R72 ;  /* 0x00000002170e7825 */ /* 0x000fe200078e0248 */
[----:B------:R-:W-:Y:S01]  /*35f0*/  PRMT R13, RZ, 0x7610, R13 ;  /* 0x00007610ff0d7816 */ /* 0x000fe2000000000d */
[----:B------:R-:W1:Y:S01]  /*3600*/  S2R R61, SR_TID.X ;  /* 0x00000000003d7919 */ /* 0x000e620000002100 */
[----:B------:R-:W-:Y:S01]  /*3610*/  ISETP.GE.AND P4, PT, R19, UR7, PT ;  /* 0x0000000713007c0c */ /* 0x000fe2000bf86270 */
[----:B------:R-:W-:Y:S02]  /*3620*/  IMAD R44, R44, R45, RZ ;  /* 0x0000002d2c2c7224 */ /* 0x000fe400078e02ff */
[----:B----4-:R-:W-:Y:S01]  /*3630*/  IMAD.WIDE R16, R21, 0x2, R72 ;  /* 0x0000000215107825 */ /* 0x010fe200078e0248 */
[C---:B------:R-:W-:Y:S01]  /*3640*/  LOP3.LUT R18, R91.reuse, 0x44, RZ, 0xfc, !PT ;  /* 0x000000445b127812 */ /* 0x040fe200078efcff */
[----:B------:R4:W2:Y:S01]  /*3650*/  @!P5 LDG.E.U16 R13, desc[UR8][R14.64] ;  /* 0x000000080e0dd981 */ /* 0x0008a2000c1e1500 */
[----:B------:R-:W-:Y:S01]  /*3660*/  LOP3.LUT R19, R91, 0x46, RZ, 0xfc, !PT ;  /* 0x000000465b137812 */ /* 0x000fe200078efcff */
[----:B------:R-:W1:Y:S01]  /*3670*/  LDC R23, c[0x0][0x3a8] ;  /* 0x0000ea00ff177b82 */ /* 0x000e620000000800 */
[----:B------:R-:W-:Y:S01]  /*3680*/  SHF.R.U32.HI R21, RZ, 0x8, R56 ;  /* 0x00000008ff157819 */ /* 0x000fe20000011638 */
[----:B------:R-:W2:Y:S01]  /*3690*/  @!P6 LDG.E.U16 R80, desc[UR8][R16.64] ;  /* 0x000000081050e981 */ /* 0x000ea2000c1e1500 */
[----:B------:R-:W-:-:S02]  /*36a0*/  ISETP.GE.AND P5, PT, R18, UR7, PT ;  /* 0x0000000712007c0c */ /* 0x000fc4000bfa6270 */
[----:B------:R-:W-:Y:S01]  /*36b0*/  ISETP.GE.AND P6, PT, R19, UR7, PT ;  /* 0x0000000713007c0c */ /* 0x000fe2000bfc6270 */
[----:B------:R-:W-:Y:S01]  /*36c0*/  IMAD.WIDE R18, R44, 0x2, R72 ;  /* 0x000000022c127825 */ /* 0x000fe200078e0248 */
[----:B------:R-:W-:Y:S01]  /*36d0*/  SGXT.U32 R21, R21, 0x1 ;  /* 0x000000011515781a */ /* 0x000fe20000000000 */
[----:B------:R-:W1:Y:S03]  /*36e0*/  LDC R44, c[0x0][0x3a8] ;  /* 0x0000ea00ff2c7b82 */ /* 0x000e660000000800 */
[----:B------:R-:W-:-:S05]  /*36f0*/  LOP3.LUT R21, R21, 0x3c, RZ, 0xfc, !PT ;  /* 0x0000003c15157812 */ /* 0x000fca00078efcff */
[----:B0-----:R-:W-:Y:S01]  /*3700*/  IMAD R21, R21, R38, RZ ;  /* 0x0000002615157224 */ /* 0x001fe200078e02ff */
[----:B------:R-:W-:-:S04]  /*3710*/  SHF.R.U32.HI R38, RZ, 0x8, R57 ;  /* 0x00000008ff267819 */ /* 0x000fc80000011639 */
[----:B------:R-:W-:-:S04]  /*3720*/  SGXT.U32 R38, R38, 0x1 ;  /* 0x000000012626781a */ /* 0x000fc80000000000 */
[----:B------:R-:W-:Y:S02]  /*3730*/  LOP3.LUT R38, R38, 0x42, RZ, 0xfc, !PT ;  /* 0x0000004226267812 */ /* 0x000fe400078efcff */
[----:B------:R-:W-:-:S03]  /*3740*/  LOP3.LUT R20, R91, 0x40, RZ, 0xfc, !PT ;  /* 0x000000405b147812 */ /* 0x000fc600078efcff */
[----:B-1----:R-:W-:Y:S02]  /*3750*/  IMAD R38, R38, R44, RZ ;  /* 0x0000002c26267224 */ /* 0x002fe400078e02ff */
[----:B------:R-:W0:Y:S01]  /*3760*/  LDC R44, c[0x0][0x3a8] ;  /* 0x0000ea00ff2c7b82 */ /* 0x000e220000000800 */
[----:B------:R-:W-:Y:S01]  /*3770*/  ISETP.GE.AND P3, PT, R20, UR7, PT ;  /* 0x0000000714007c0c */ /* 0x000fe2000bf66270 */
[----:B------:R-:W-:Y:S01]  /*3780*/  IMAD.WIDE R20, R21, 0x2, R72 ;  /* 0x0000000215147825 */ /* 0x000fe200078e0248 */
[----:B----4-:R-:W-:Y:S02]  /*3790*/  PRMT R15, RZ, 0x7610, R15 ;  /* 0x00007610ff0f7816 */ /* 0x010fe4000000000f */
[----:B------:R-:W-:-:S03]  /*37a0*/  SHF.R.U32.HI R45, RZ, 0x8, R57 ;  /* 0x00000008ff2d7819 */ /* 0x000fc60000011639 */
[----:B------:R-:W1:Y:S01]  /*37b0*/  LDC R57, c[0x0][0x3a8] ;  /* 0x0000ea00ff397b82 */ /* 0x000e620000000800 */
[----:B------:R4:W2:Y:S02]  /*37c0*/  @!P1 LDG.E.U16 R15, desc[UR8][R20.64] ;  /* 0x00000008140f9981 */ /* 0x0008a4000c1e1500 */
[----:B----4-:R-:W-:Y:S01]  /*37d0*/  IMAD.WIDE R20, R38, 0x2, R72 ;  /* 0x0000000226147825 */ /* 0x010fe200078e0248 */
[----:B------:R-:W-:-:S04]  /*37e0*/  SHF.R.U32.HI R38, RZ, 0x8, R58 ;  /* 0x00000008ff267819 */ /* 0x000fc8000001163a */
[----:B------:R-:W-:Y:S02]  /*37f0*/  SGXT.U32 R38, R38, 0x1 ;  /* 0x000000012626781a */ /* 0x000fe40000000000 */
[----:B------:R-:W-:Y:S02]  /*3800*/  SHF.R.U32.HI R47, RZ, 0x8, R58 ;  /* 0x00000008ff2f7819 */ /* 0x000fe4000001163a */
[----:B------:R-:W-:Y:S02]  /*3810*/  LOP3.LUT R38, R38, 0x48, RZ, 0xfc, !PT ;  /* 0x0000004826267812 */ /* 0x000fe400078efcff */
[----:B------:R-:W-:-:S03]  /*3820*/  SGXT.U32 R47, R47, 0x1 ;  /* 0x000000012f2f781a */ /* 0x000fc60000000000 */
[----:B0-----:R-:W-:Y:S02]  /*3830*/  IMAD R38, R38, R44, RZ ;  /* 0x0000002c26267224 */ /* 0x001fe400078e02ff */
[----:B------:R-:W0:Y:S01]  /*3840*/  LDC R44, c[0x0][0x3a8] ;  /* 0x0000ea00ff2c7b82 */ /* 0x000e220000000800 */
[----:B------:R-:W-:Y:S02]  /*3850*/  SHF.R.U32.HI R22, RZ, 0x8, R56 ;  /* 0x00000008ff167819 */ /* 0x000fe40000011638 */
[----:B------:R-:W-:Y:S02]  /*3860*/  LOP3.LUT R47, R47, 0x44, RZ, 0xfc, !PT ;  /* 0x000000442f2f7812 */ /* 0x000fe400078efcff */
[----:B------:R-:W-:Y:S02]  /*3870*/  LOP3.LUT R56, R91, 0x4a, RZ, 0xfc, !PT ;  /* 0x0000004a5b387812 */ /* 0x000fe400078efcff */
[----:B------:R-:W-:Y:S01]  /*3880*/  SGXT.U32 R45, R45, 0x1 ;  /* 0x000000012d2d781a */ /* 0x000fe20000000000 */
[----:B-1----:R-:W-:Y:S01]  /*3890*/  IMAD R47, R47, R57, RZ ;  /* 0x000000392f2f7224 */ /* 0x002fe200078e02ff */
[----:B------:R-:W-:Y:S01]  /*38a0*/  ISETP.GE.AND P1, PT, R56, UR7, PT ;  /* 0x0000000738007c0c */ /* 0x000fe2000bf26270 */
[----:B------:R-:W-:Y:S01]  /*38b0*/  IMAD.WIDE R56, R38, 0x2, R72 ;  /* 0x0000000226387825 */ /* 0x000fe200078e0248 */
[----:B------:R-:W-:-:S02]  /*38c0*/  LOP3.LUT R45, R45, 0x40, RZ, 0xfc, !PT ;  /* 0x000000402d2d7812 */ /* 0x000fc400078efcff */
[----:B------:R-:W-:Y:S02]  /*38d0*/  SHF.R.U32.HI R38, RZ, 0x8, R60 ;  /* 0x00000008ff267819 */ /* 0x000fe4000001163c */
[----:B------:R-:W-:Y:S01]  /*38e0*/  PRMT R14, RZ, 0x7610, R14 ;  /* 0x00007610ff0e7816 */ /* 0x000fe2000000000e */
[----:B------:R-:W-:Y:S01]  /*38f0*/  IMAD R45, R45, R46, RZ ;  /* 0x0000002e2d2d7224 */ /* 0x000fe200078e02ff */
[----:B------:R-:W-:Y:S01]  /*3900*/  SGXT.U32 R38, R38, 0x1 ;  /* 0x000000012626781a */ /* 0x000fe20000000000 */
[----:B------:R-:W1:Y:S01]  /*3910*/  LDC R46, c[0x0][0x3a8] ;  /* 0x0000ea00ff2e7b82 */ /* 0x000e620000000800 */
[----:B------:R-:W-:Y:S02]  /*3920*/  LOP3.LUT R17, R91, 0x48, RZ, 0xfc, !PT ;  /* 0x000000485b117812 */ /* 0x000fe400078efcff */
[----:B------:R-:W-:Y:S01]  /*3930*/  LOP3.LUT R38, R38, 0x4c, RZ, 0xfc, !PT ;  /* 0x0000004c26267812 */ /* 0x000fe200078efcff */
[----:B------:R4:W2:Y:S01]  /*3940*/  @!P0 LDG.E.U16 R14, desc[UR8][R18.64] ;  /* 0x00000008120e8981 */ /* 0x0008a2000c1e1500 */
[----:B------:R-:W-:-:S02]  /*3950*/  SGXT.U32 R22, R22, 0x1 ;  /* 0x000000011616781a */ /* 0x000fc40000000000 */
[----:B------:R-:W-:Y:S01]  /*3960*/  ISETP.GE.AND P0, PT, R17, UR7, PT ;  /* 0x0000000711007c0c */ /* 0x000fe2000bf06270 */
[----:B0-----:R-:W-:Y:S01]  /*3970*/  IMAD R38, R38, R44, RZ ;  /* 0x0000002c26267224 */ /* 0x001fe200078e02ff */
[----:B------:R-:W-:Y:S01]  /*3980*/  LOP3.LUT R22, R22, 0x3e, RZ, 0xfc, !PT ;  /* 0x0000003e16167812 */ /* 0x000fe200078efcff */
[----:B------:R-:W0:Y:S01]  /*3990*/  LDC R44, c[0x0][0x3a8] ;  /* 0x0000ea00ff2c7b82 */ /* 0x000e220000000800 */
[----:B------:R-:W-:Y:S01]  /*39a0*/  PRMT R84, RZ, 0x7610, R84 ;  /* 0x00007610ff547816 */ /* 0x000fe20000000054 */
[----:B----4-:R-:W-:Y:S01]  /*39b0*/  IMAD.WIDE R18, R45, 0x2, R72 ;  /* 0x000000022d127825 */ /* 0x010fe200078e0248 */
[----:B------:R-:W-:Y:S01]  /*39c0*/  SHF.R.U32.HI R45, RZ, 0x8, R58 ;  /* 0x00000008ff2d7819 */ /* 0x000fe2000001163a */
[----:B------:R-:W4:Y:S02]  /*39d0*/  S2R R65, SR_TID.X ;  /* 0x0000000000417919 */ /* 0x000f240000002100 */
[----:B------:R-:W-:Y:S01]  /*39e0*/  IMAD R22, R22, R23, RZ ;  /* 0x0000001716167224 */ /* 0x000fe200078e02ff */
[----:B------:R-:W-:-:S03]  /*39f0*/  SGXT.U32 R45, R45, 0x1 ;  /* 0x000000012d2d781a */ /* 0x000fc60000000000 */
[----:B------:R1:W2:Y:S01]  /*3a00*/  @!P0 LDG.E.U16 R84, desc[UR8][R56.64] ;  /* 0x0000000838548981 */ /* 0x0002a2000c1e1500 */
[----:B------:R-:W-:Y:S01]  /*3a10*/  PRMT R16, RZ, 0x7610, R16 ;  /* 0x00007610ff107816 */ /* 0x000fe20000000010 */
[----:B------:R-:W-:Y:S01]  /*3a20*/  IMAD.WIDE R22, R22, 0x2, R72 ;  /* 0x0000000216167825 */ /* 0x000fe200078e0248 */
[----:B------:R-:W-:-:S04]  /*3a30*/  LOP3.LUT R45, R45, 0x46, RZ, 0xfc, !PT ;  /* 0x000000462d2d7812 */ /* 0x000fc800078efcff */
[----:B------:R3:W2:Y:S01]  /*3a40*/  @!P2 LDG.E.U16 R16, desc[UR8][R22.64] ;  /* 0x000000081610a981 */ /* 0x0006a2000c1e1500 */
[----:B-1----:R-:W-:Y:S01]  /*3a50*/  IMAD.WIDE R56, R38, 0x2, R72 ;  /* 0x0000000226387825 */ /* 0x002fe200078e0248 */
[----:B------:R-:W-:-:S03]  /*3a60*/  SHF.R.U32.HI R38, RZ, 0x8, R61 ;  /* 0x00000008ff267819 */ /* 0x000fc6000001163d */
[----:B------:R-:W-:Y:S01]  /*3a70*/  IMAD R45, R45, R46, RZ ;  /* 0x0000002e2d2d7224 */ /* 0x000fe200078e02ff */
[----:B------:R-:W-:Y:S01]  /*3a80*/  SGXT.U32 R38, R38, 0x1 ;  /* 0x000000012626781a */ /* 0x000fe20000000000 */
[----:B------:R-:W1:Y:S01]  /*3a90*/  LDC R46, c[0x0][0x3a8] ;  /* 0x0000ea00ff2e7b82 */ /* 0x000e620000000800 */
[----:B---3--:R-:W-:Y:S02]  /*3aa0*/  LOP3.LUT R23, R91, 0x4c, RZ, 0xfc, !PT ;  /* 0x0000004c5b177812 */ /* 0x008fe400078efcff */
[----:B------:R-:W-:Y:S02]  /*3ab0*/  PRMT R82, RZ, 0x7610, R82 ;  /* 0x00007610ff527816 */ /* 0x000fe40000000052 */
[----:B------:R-:W-:Y:S02]  /*3ac0*/  PRMT R17, RZ, 0x7610, R17 ;  /* 0x00007610ff117816 */ /* 0x000fe40000000011 */
[----:B------:R-:W-:Y:S02]  /*3ad0*/  ISETP.GE.AND P2, PT, R23, UR7, PT ;  /* 0x0000000717007c0c */ /* 0x000fe4000bf46270 */
[----:B------:R-:W-:Y:S01]  /*3ae0*/  LOP3.LUT R38, R38, 0x52, RZ, 0xfc, !PT ;  /* 0x0000005226267812 */ /* 0x000fe200078efcff */
[----:B------:R-:W3:Y:S01]  /*3af0*/  @!P3 LDG.E.U16 R82, desc[UR8][R18.64] ;  /* 0x000000081252b981 */ /* 0x000ee2000c1e1500 */
[----:B------:R-:W-:-:S02]  /*3b00*/  LOP3.LUT R22, R91, 0x4e, RZ, 0xfc, !PT ;  /* 0x0000004e5b167812 */ /* 0x000fc400078efcff */
[----:B------:R-:W-:Y:S01]  /*3b10*/  LOP3.LUT R23, R91, 0x50, RZ, 0xfc, !PT ;  /* 0x000000505b177812 */ /* 0x000fe200078efcff */
[----:B------:R0:W2:Y:S01]  /*3b20*/  @!P4 LDG.E.U16 R17, desc[UR8][R20.64] ;  /* 0x000000081411c981 */ /* 0x0000a2000c1e1500 */
[----:B------:R-:W-:Y:S01]  /*3b30*/  ISETP.GE.AND P3, PT, R22, UR7, PT ;  /* 0x0000000716007c0c */ /* 0x000fe2000bf66270 */
[----:B0-----:R-:W-:Y:S01]  /*3b40*/  IMAD R38, R38, R44, RZ ;  /* 0x0000002c26267224 */ /* 0x001fe200078e02ff */
[----:B------:R-:W-:Y:S01]  /*3b50*/  ISETP.GE.AND P4, PT, R23, UR7, PT ;  /* 0x0000000717007c0c */ /* 0x000fe2000bf86270 */
[----:B------:R-:W-:Y:S01]  /*3b60*/  IMAD.WIDE R22, R45, 0x2, R72 ;  /* 0x000000022d167825 */ /* 0x000fe200078e0248 */
[----:B------:R-:W0:Y:S01]  /*3b70*/  LDC R44, c[0x0][0x3a8] ;  /* 0x0000ea00ff2c7b82 */ /* 0x000e220000000800 */
[----:B------:R-:W-:-:S04]  /*3b80*/  SHF.R.U32.HI R45, RZ, 0x8, R60 ;  /* 0x00000008ff2d7819 */ /* 0x000fc8000001163c */
[----:B------:R-:W-:Y:S01]  /*3b90*/  SGXT.U32 R45, R45, 0x1 ;  /* 0x000000012d2d781a */ /* 0x000fe20000000000 */
[----:B------:R-:W-:Y:S01]  /*3ba0*/  IMAD.WIDE R62, R38, 0x2, R72 ;  /* 0x00000002263e7825 */ /* 0x000fe200078e0248 */
[----:B----4-:R-:W-:Y:S01]  /*3bb0*/  SHF.R.U32.HI R38, RZ, 0x8, R65 ;  /* 0x00000008ff267819 */ /* 0x010fe20000011641 */
[----:B------:R-:W4:Y:S01]  /*3bc0*/  LDC R60, c[0x0][0x3a8] ;  /* 0x0000ea00ff3c7b82 */ /* 0x000f220000000800 */
[----:B------:R-:W-:Y:S01]  /*3bd0*/  LOP3.LUT R45, R45, 0x4a, RZ, 0xfc, !PT ;  /* 0x0000004a2d2d7812 */ /* 0x000fe200078efcff */
[----:B------:R-:W-:Y:S01]  /*3be0*/  IMAD.WIDE R20, R47, 0x2, R72 ;  /* 0x000000022f147825 */ /* 0x000fe200078e0248 */
[----:B------:R-:W-:Y:S02]  /*3bf0*/  PRMT R18, RZ, 0x7610, R18 ;  /* 0x00007610ff127816 */ /* 0x000fe40000000012 */
[----:B------:R-:W-:Y:S01]  /*3c00*/  SGXT.U32 R38, R38, 0x1 ;  /* 0x000000012626781a */ /* 0x000fe20000000000 */
[----:B-1----:R-:W-:Y:S02]  /*3c10*/  IMAD R45, R45, R46, RZ ;  /* 0x0000002e2d2d7224 */ /* 0x002fe400078e02ff */
[----:B------:R-:W1:Y:S01]  /*3c20*/  LDC R46, c[0x0][0x3a8] ;  /* 0x0000ea00ff2e7b82 */ /* 0x000e620000000800 */
[----:B------:R-:W-:Y:S01]  /*3c30*/  LOP3.LUT R58, R91, 0x52, RZ, 0xfc, !PT ;  /* 0x000000525b3a7812 */ /* 0x000fe200078efcff */
[----:B------:R5:W2:Y:S01]  /*3c40*/  @!P5 LDG.E.U16 R18, desc[UR8][R20.64] ;  /* 0x000000081412d981 */ /* 0x000aa2000c1e1500 */
[----:B------:R-:W-:-:S02]  /*3c50*/  PRMT R19, RZ, 0x7610, R19 ;  /* 0x00007610ff137816 */ /* 0x000fc40000000013 */
[----:B------:R-:W-:Y:S02]  /*3c60*/  LOP3.LUT R38, R38, 0x56, RZ, 0xfc, !PT ;  /* 0x0000005626267812 */ /* 0x000fe400078efcff */
[----:B------:R-:W-:Y:S02]  /*3c70*/  ISETP.GE.AND P5, PT, R58, UR7, PT ;  /* 0x000000073a007c0c */ /* 0x000fe4000bfa6270 */
[----:B------:R0:W2:Y:S01]  /*3c80*/  @!P6 LDG.E.U16 R19, desc[UR8][R22.64] ;  /* 0x000000081613e981 */ /* 0x0000a2000c1e1500 */
[----:B-----5:R-:W-:Y:S01]  /*3c90*/  PRMT R21, RZ, 0x7610, R21 ;  /* 0x00007610ff157816 */ /* 0x020fe20000000015 */
[----:B0-----:R-:W-:Y:S02]  /*3ca0*/  IMAD R38, R38, R44, RZ ;  /* 0x0000002c26267224 */ /* 0x001fe400078e02ff */
[----:B------:R-:W0:Y:S01]  /*3cb0*/  LDC R44, c[0x0][0x3a8] ;  /* 0x0000ea00ff2c7b82 */ /* 0x000e220000000800 */
[----:B------:R-:W-:Y:S02]  /*3cc0*/  SHF.R.U32.HI R47, RZ, 0x8, R61 ;  /* 0x00000008ff2f7819 */ /* 0x000fe4000001163d */
[----:B------:R5:W2:Y:S01]  /*3cd0*/  @!P2 LDG.E.U16 R21, desc[UR8][R56.64] ;  /* 0x000000083815a981 */ /* 0x000aa2000c1e1500 */
[----:B------:R-:W-:Y:S01]  /*3ce0*/  IMAD.WIDE R22, R45, 0x2, R72 ;  /* 0x000000022d167825 */ /* 0x000fe200078e0248 */
[----:B------:R-:W-:Y:S01]  /*3cf0*/  SHF.R.U32.HI R45, RZ, 0x8, R61 ;  /* 0x00000008ff2d7819 */ /* 0x000fe2000001163d */
[----:B------:R-:W0:Y:S01]  /*3d00*/  S2R R67, SR_TID.X ;  /* 0x0000000000437919 */ /* 0x000e220000002100 */
[----:B------:R-:W-:-:S02]  /*3d10*/  LOP3.LUT R59, R91, 0x54, RZ, 0xfc, !PT ;  /* 0x000000545b3b7812 */ /* 0x000fc400078efcff */
[----:B------:R-:W-:Y:S02]  /*3d20*/  SGXT.U32 R45, R45, 0x1 ;  /* 0x000000012d2d781a */ /* 0x000fe40000000000 */
[----:B-----5:R-:W-:Y:S02]  /*3d30*/  PRMT R56, RZ, 0x7610, R56 ;  /* 0x00007610ff387816 */ /* 0x020fe40000000038 */
[----:B------:R-:W-:Y:S02]  /*3d40*/  SGXT.U32 R47, R47, 0x1 ;  /* 0x000000012f2f781a */ /* 0x000fe40000000000 */
[----:B------:R-:W-:Y:S02]  /*3d50*/  LOP3.LUT R45, R45, 0x50, RZ, 0xfc, !PT ;  /* 0x000000502d2d7812 */ /* 0x000fe400078efcff */
[----:B------:R5:W2:Y:S01]  /*3d60*/  @!P5 LDG.E.U16 R56, desc[UR8][R62.64] ;  /* 0x000000083e38d981 */ /* 0x000aa2000c1e1500 */
[----:B------:R-:W-:Y:S02]  /*3d70*/  ISETP.GE.AND P6, PT, R59, UR7, PT ;  /* 0x000000073b007c0c */ /* 0x000fe4000bfc6270 */
[----:B------:R-:W-:-:S02]  /*3d80*/  PRMT R20, RZ, 0x7610, R20 ;  /* 0x00007610ff147816 */ /* 0x000fc40000000014 */
[----:B------:R-:W-:Y:S02]  /*3d90*/  LOP3.LUT R59, R91, 0x56, RZ, 0xfc, !PT ;  /* 0x000000565b3b7812 */ /* 0x000fe400078efcff */
[----:B------:R-:W-:Y:S01]  /*3da0*/  LOP3.LUT R47, R47, 0x4e, RZ, 0xfc, !PT ;  /* 0x0000004e2f2f7812 */ /* 0x000fe200078efcff */
[----:B-----5:R-:W-:Y:S01]  /*3db0*/  IMAD.WIDE R62, R38, 0x2, R72 ;  /* 0x00000002263e7825 */ /* 0x020fe200078e0248 */
[----:B------:R-:W-:Y:S01]  /*3dc0*/  SHF.R.U32.HI R38, RZ, 0x8, R65 ;  /* 0x00000008ff267819 */ /* 0x000fe20000011641 */
[----:B------:R5:W2:Y:S01]  /*3dd0*/  @!P1 LDG.E.U16 R20, desc[UR8][R22.64] ;  /* 0x0000000816149981 */ /* 0x000aa2000c1e1500 */
[----:B------:R-:W-:Y:S01]  /*3de0*/  ISETP.GE.AND P0, PT, R59, UR7, PT ;  /* 0x000000073b007c0c */ /* 0x000fe2000bf06270 */
[----:B-1----:R-:W-:Y:S01]  /*3df0*/  IMAD R45, R45, R46, RZ ;  /* 0x0000002e2d2d7224 */ /* 0x002fe200078e02ff */
[----:B------:R-:W-:Y:S01]  /*3e00*/  SGXT.U32 R38, R38, 0x1 ;  /* 0x000000012626781a */ /* 0x000fe20000000000 */
[----:B----4-:R-:W-:Y:S01]  /*3e10*/  IMAD R47, R47, R60, RZ ;  /* 0x0000003c2f2f7224 */ /* 0x010fe200078e02ff */
[----:B------:R-:W-:-:S02]  /*3e20*/  LOP3.LUT R58, R91, 0x58, RZ, 0xfc, !PT ;  /* 0x000000585b3a7812 */ /* 0x000fc400078efcff */
[----:B------:R-:W-:Y:S01]  /*3e30*/  LOP3.LUT R59, R91, 0x5a, RZ, 0xfc, !PT ;  /* 0x0000005a5b3b7812 */ /* 0x000fe200078efcff */
[----:B------:R-:W-:Y:S01]  /*3e40*/  IMAD.WIDE R60, R45, 0x2, R72 ;  /* 0x000000022d3c7825 */ /* 0x000fe200078e0248 */
[----:B------:R-:W1:Y:S01]  /*3e50*/  LDC R46, c[0x0][0x3a8] ;  /* 0x0000ea00ff2e7b82 */ /* 0x000e620000000800 */
[----:B-----5:R-:W-:Y:S02]  /*3e60*/  PRMT R23, RZ, 0x7610, R23 ;  /* 0x00007610ff177816 */ /* 0x020fe40000000017 */
[----:B------:R-:W-:Y:S02]  /*3e70*/  LOP3.LUT R38, R38, 0x58, RZ, 0xfc, !PT ;  /* 0x0000005826267812 */ /* 0x000fe400078efcff */
[----:B------:R-:W-:Y:S02]  /*3e80*/  ISETP.GE.AND P1, PT, R58, UR7, PT ;  /* 0x000000073a007c0c */ /* 0x000fe4000bf26270 */
[----:B------:R-:W-:Y:S01]  /*3e90*/  ISETP.GE.AND P2, PT, R59, UR7, PT ;  /* 0x000000073b007c0c */ /* 0x000fe2000bf46270 */
[----:B------:R-:W-:Y:S01]  /*3ea0*/  IMAD.WIDE R58, R47, 0x2, R72 ;  /* 0x000000022f3a7825 */ /* 0x000fe200078e0248 */
[----:B------:R-:W-:Y:S01]  /*3eb0*/  PRMT R22, RZ, 0x7610, R22 ;  /* 0x00007610ff167816 */ /* 0x000fe20000000016 */
[----:B------:R-:W4:Y:S01]  /*3ec0*/  @!P4 LDG.E.U16 R23, desc[UR8][R60.64] ;  /* 0x000000083c17c981 */ /* 0x000f22000c1e1500 */
[----:B------:R-:W-:Y:S01]  /*3ed0*/  LOP3.LUT R64, R91, 0x60, RZ, 0xfc, !PT ;  /* 0x000000605b407812 */ /* 0x000fe200078efcff */
[----:B0-----:R-:W-:-:S02]  /*3ee0*/  IMAD R38, R38, R44, RZ ;  /* 0x0000002c26267224 */ /* 0x001fc400078e02ff */
[----:B------:R-:W0:Y:S01]  /*3ef0*/  LDC R44, c[0x0][0x3a8] ;  /* 0x0000ea00ff2c7b82 */ /* 0x000e220000000800 */
[----:B------:R-:W-:Y:S01]  /*3f00*/  ISETP.GE.AND P4, PT, R64, UR7, PT ;  /* 0x0000000740007c0c */ /* 0x000fe2000bf86270 */
[----:B------:R5:W2:Y:S01]  /*3f10*/  @!P3 LDG.E.U16 R22, desc[UR8][R58.64] ;  /* 0x000000083a16b981 */ /* 0x000aa2000c1e1500 */
[C---:B------:R-:W-:Y:S02]  /*3f20*/  LOP3.LUT R64, R91.reuse, 0x62, RZ, 0xfc, !PT ;  /* 0x000000625b407812 */ /* 0x040fe400078efcff */
[----:B------:R-:W-:Y:S01]  /*3f30*/  SHF.R.U32.HI R45, RZ, 0x8, R65 ;  /* 0x00000008ff2d7819 */ /* 0x000fe20000011641 */
[----:B------:R-:W0:Y:S01]  /*3f40*/  S2R R74, SR_TID.X ;  /* 0x00000000004a7919 */ /* 0x000e220000002100 */
[----:B------:R-:W-:Y:S02]  /*3f50*/  ISETP.GE.AND P5, PT, R64, UR7, PT ;  /* 0x0000000740007c0c */ /* 0x000fe4000bfa6270 */
[----:B------:R-:W-:Y:S02]  /*3f60*/  LOP3.LUT R64, R91, 0x5e, RZ, 0xfc, !PT ;  /* 0x0000005e5b407812 */ /* 0x000fe400078efcff */
[----:B-----5:R-:W-:-:S02]  /*3f70*/  PRMT R58, RZ, 0x7610, R58 ;  /* 0x00007610ff3a7816 */ /* 0x020fc4000000003a */
[----:B------:R-:W-:-:S04]  /*3f80*/  SGXT.U32 R45, R45, 0x1 ;  /* 0x000000012d2d781a */ /* 0x000fc80000000000 */
[----:B------:R-:W5:Y:S01]  /*3f90*/  @!P0 LDG.E.U16 R58, desc[UR8][R62.64] ;  /* 0x000000083e3a8981 */ /* 0x000f62000c1e1500 */
[----:B------:R-:W-:Y:S01]  /*3fa0*/  ISETP.GE.AND P0, PT, R64, UR7, PT ;  /* 0x0000000740007c0c */ /* 0x000fe2000bf06270 */
[----:B------:R-:W-:Y:S01]  /*3fb0*/  IMAD.WIDE R64, R38, 0x2, R72 ;  /* 0x0000000226407825 */ /* 0x000fe200078e0248 */
[----:B------:R-:W-:Y:S02]  /*3fc0*/  SHF.R.U32.HI R38, RZ, 0x8, R67 ;  /* 0x00000008ff267819 */ /* 0x000fe40000011643 */
[----:B------:R-:W-:Y:S02]  /*3fd0*/  LOP3.LUT R45, R45, 0x54, RZ, 0xfc, !PT ;  /* 0x000000542d2d7812 */ /* 0x000fe400078efcff */
[----:B------:R-:W-:-:S03]  /*3fe0*/  SGXT.U32 R38, R38, 0x1 ;  /* 0x000000012626781a */ /* 0x000fc60000000000 */
[----:B-1----:R-:W-:Y:S01]  /*3ff0*/  IMAD R45, R45, R46, RZ ;  /* 0x0000002e2d2d7224 */ /* 0x002fe200078e02ff */
[----:B------:R-:W-:Y:S01]  /*4000*/  LOP3.LUT R38, R38, 0x5e, RZ, 0xfc, !PT ;  /* 0x0000005e26267812 */ /* 0x000fe200078efcff */
[----:B------:R-:W1:Y:S04]  /*4010*/  LDC R46, c[0x0][0x3a8] ;  /* 0x0000ea00ff2e7b82 */ /* 0x000e680000000800 */
[----:B0-----:R-:W-:-:S04]  /*4020*/  IMAD R38, R38, R44, RZ ;  /* 0x0000002c26267224 */ /* 0x001fc800078e02ff */
[----:B------:R-:W0:Y:S01]  /*4030*/  LDC R44, c[0x0][0x3a8] ;  /* 0x0000ea00ff2c7b82 */ /* 0x000e220000000800 */
[----:B------:R-:W-:Y:S01]  /*4040*/  IMAD.WIDE R60, R45, 0x2, R72 ;  /* 0x000000022d3c7825 */ /* 0x000fe200078e0248 */
[----:B------:R-:W-:-:S04]  /*4050*/  SHF.R.U32.HI R45, RZ, 0x8, R67 ;  /* 0x00000008ff2d7819 */ /* 0x000fc80000011643 */
[----:B------:R-:W-:Y:S01]  /*4060*/  SGXT.U32 R45, R45, 0x1 ;  /* 0x000000012d2d781a */ /* 0x000fe20000000000 */
[----:B------:R-:W-:Y:S01]  /*4070*/  IMAD.WIDE R70, R38, 0x2, R72 ;  /* 0x0000000226467825 */ /* 0x000fe200078e0248 */
[----:B------:R-:W-:Y:S02]  /*4080*/  SHF.R.U32.HI R38, RZ, 0x8, R74 ;  /* 0x00000008ff267819 */ /* 0x000fe4000001164a */
[----:B------:R-:W-:Y:S02]  /*4090*/  SHF.R.U32.HI R47, RZ, 0x8, R67 ;  /* 0x00000008ff2f7819 */ /* 0x000fe40000011643 */
[----:B------:R-:W-:Y:S02]  /*40a0*/  LOP3.LUT R45, R45, 0x5c, RZ, 0xfc, !PT ;  /* 0x0000005c2d2d7812 */ /* 0x000fe400078efcff */
[----:B------:R-:W-:Y:S02]  /*40b0*/  SGXT.U32 R38, R38, 0x1 ;  /* 0x000000012626781a */ /* 0x000fe40000000000 */
[----:B------:R-:W-:Y:S01]  /*40c0*/  LOP3.LUT R57, R91, 0x5c, RZ, 0xfc, !PT ;  /* 0x0000005c5b397812 */ /* 0x000fe200078efcff */
[----:B-1----:R-:W-:Y:S01]  /*40d0*/  IMAD R45, R45, R46, RZ ;  /* 0x0000002e2d2d7224 */ /* 0x002fe200078e02ff */
[----:B------:R-:W-:Y:S01]  /*40e0*/  SGXT.U32 R47, R47, 0x1 ;  /* 0x000000012f2f781a */ /* 0x000fe20000000000 */
[----:B------:R-:W1:Y:S01]  /*40f0*/  LDC R46, c[0x0][0x3a8] ;  /* 0x0000ea00ff2e7b82 */ /* 0x000e620000000800 */
[----:B------:R-:W-:-:S02]  /*4100*/  LOP3.LUT R38, R38, 0x60, RZ, 0xfc, !PT ;  /* 0x0000006026267812 */ /* 0x000fc400078efcff */
[----:B------:R-:W-:Y:S02]  /*4110*/  ISETP.GE.AND P3, PT, R57, UR7, PT ;  /* 0x0000000739007c0c */ /* 0x000fe4000bf66270 */
[----:B------:R-:W-:Y:S01]  /*4120*/  LOP3.LUT R47, R47, 0x5a, RZ, 0xfc, !PT ;  /* 0x0000005a2f2f7812 */ /* 0x000fe200078efcff */
[----:B------:R-:W1:Y:S01]  /*4130*/  S2R R86, SR_TID.X ;  /* 0x0000000000567919 */ /* 0x000e620000002100 */
[----:B------:R-:W-:Y:S01]  /*4140*/  PRMT R57, RZ, 0x7610, R57 ;  /* 0x00007610ff397816 */ /* 0x000fe20000000039 */
[----:B0-----:R-:W-:Y:S02]  /*4150*/  IMAD R38, R38, R44, RZ ;  /* 0x0000002c26267224 */ /* 0x001fe400078e02ff */
[----:B------:R-:W-:Y:S01]  /*4160*/  IMAD R47, R47, R66, RZ ;  /* 0x000000422f2f7224 */ /* 0x000fe200078e02ff */
[----:B------:R-:W0:Y:S01]  /*4170*/  LDC R44, c[0x0][0x3a8] ;  /* 0x0000ea00ff2c7b82 */ /* 0x000e220000000800 */
[----:B------:R-:W-:Y:S01]  /*4180*/  IMAD.WIDE R68, R45, 0x2, R72 ;  /* 0x000000022d447825 */ /* 0x000fe200078e0248 */
[----:B------:R1:W2:Y:S01]  /*4190*/  @!P6 LDG.E.U16 R57, desc[UR8][R60.64] ;  /* 0x000000083c39e981 */ /* 0x0002a2000c1e1500 */
[----:B------:R-:W-:-:S02]  /*41a0*/  SHF.R.U32.HI R45, RZ, 0x8, R74 ;  /* 0x00000008ff2d7819 */ /* 0x000fc4000001164a */
[----:B------:R-:W-:Y:S02]  /*41b0*/  IMAD.WIDE R66, R47, 0x2, R72 ;  /* 0x000000022f427825 */ /* 0x000fe400078e0248 */
[----:B------:R-:W-:Y:S02]  /*41c0*/  SGXT.U32 R45, R45, 0x1 ;  /* 0x000000012d2d781a */ /* 0x000fe40000000000 */
[----:B-1----:R-:W-:Y:S02]  /*41d0*/  PRMT R60, RZ, 0x7610, R60 ;  /* 0x00007610ff3c7816 */ /* 0x002fe4000000003c */
[----:B------:R-:W-:-:S04]  /*41e0*/  LOP3.LUT R45, R45, 0x62, RZ, 0xfc, !PT ;  /* 0x000000622d2d7812 */ /* 0x000fc800078efcff */
[----:B------:R1:W2:Y:S01]  /*41f0*/  @!P2 LDG.E.U16 R60, desc[UR8][R66.64] ;  /* 0x00000008423ca981 */ /* 0x0002a2000c1e1500 */
[----:B------:R-:W-:Y:S02]  /*4200*/  IMAD R45, R45, R46, RZ ;  /* 0x0000002e2d2d7224 */ /* 0x000fe400078e02ff */
[----:B------:R-:W3:Y:S01]  /*4210*/  LDC R46, c[0x0][0x3a8] ;  /* 0x0000ea00ff2e7b82 */ /* 0x000ee20000000800 */
[----:B-1----:R-:W-:Y:S01]  /*4220*/  IMAD.WIDE R66, R38, 0x2, R72 ;  /* 0x0000000226427825 */ /* 0x002fe200078e0248 */
[----:B------:R-:W-:-:S04]  /*4230*/  SHF.R.U32.HI R38, RZ, 0x8, R74 ;  /* 0x00000008ff267819 */ /* 0x000fc8000001164a */
[----:B------:R-:W-:Y:S02]  /*4240*/  SGXT.U32 R38, R38, 0x1 ;  /* 0x000000012626781a */ /* 0x000fe40000000000 */
[----:B------:R-:W-:Y:S02]  /*4250*/  PRMT R61, RZ, 0x7610, R61 ;  /* 0x00007610ff3d7816 */ /* 0x000fe4000000003d */
[----:B------:R-:W-:Y:S02]  /*4260*/  LOP3.LUT R38, R38, 0x64, RZ, 0xfc, !PT ;  /* 0x0000006426267812 */ /* 0x000fe400078efcff */
[----:B------:R-:W-:Y:S02]  /*4270*/  PRMT R62, RZ, 0x7610, R62 ;  /* 0x00007610ff3e7816 */ /* 0x000fe4000000003e */
[----:B------:R1:W2:Y:S01]  /*4280*/  @!P3 LDG.E.U16 R61, desc[UR8][R68.64] ;  /* 0x00000008443db981 */ /* 0x0002a2000c1e1500 */
[----:B0-----:R-:W-:Y:S02]  /*4290*/  IMAD R38, R38, R44, RZ ;  /* 0x0000002c26267224 */ /* 0x001fe400078e02ff */
[----:B------:R-:W0:Y:S01]  /*42a0*/  LDC R44, c[0x0][0x3a8] ;  /* 0x0000ea00ff2c7b82 */ /* 0x000e220000000800 */
[----:B------:R-:W-:Y:S01]  /*42b0*/  LOP3.LUT R59, R91, 0x64, RZ, 0xfc, !PT ;  /* 0x000000645b3b7812 */ /* 0x000fe200078efcff */
[----:B------:R1:W2:Y:S02]  /*42c0*/  @!P0 LDG.E.U16 R62, desc[UR8][R70.64] ;  /* 0x00000008463e8981 */ /* 0x0002a4000c1e1500 */
[----:B-1----:R-:W-:Y:S01]  /*42d0*/  IMAD.WIDE R68, R45, 0x2, R72 ;  /* 0x000000022d447825 */ /* 0x002fe200078e0248 */
[----:B------:R-:W-:-:S04]  /*42e0*/  SHF.R.U32.HI R45, RZ, 0x8, R86 ;  /* 0x00000008ff2d7819 */ /* 0x000fc80000011656 */
[----:B------:R-:W-:Y:S01]  /*42f0*/  SGXT.U32 R45, R45, 0x1 ;  /* 0x000000012d2d781a */ /* 0x000fe20000000000 */
[----:B------:R-:W-:Y:S01]  /*4300*/  IMAD.WIDE R70, R38, 0x2, R72 ;  /* 0x0000000226467825 */ /* 0x000fe200078e0248 */
[----:B------:R-:W-:Y:S02]  /*4310*/  SHF.R.U32.HI R38, RZ, 0x8, R86 ;  /* 0x00000008ff267819 */ /* 0x000fe40000011656 */
[----:B------:R-:W-:Y:S02]  /*4320*/  LOP3.LUT R45, R45, 0x66, RZ, 0xfc, !PT ;  /* 0x000000662d2d7812 */ /* 0x000fe400078efcff */
[----:B------:R-:W-:Y:S02]  /*4330*/  ISETP.GE.AND P6, PT, R59, UR7, PT ;  /* 0x000000073b007c0c */ /* 0x000fe4000bfc6270 */
[----:B------:R-:W-:Y:S02]  /*4340*/  PRMT R59, RZ, 0x7610, R59 ;  /* 0x00007610ff3b7816 */ /* 0x000fe4000000003b */
[----:B------:R-:W-:Y:S01]  /*4350*/  SGXT.U32 R38, R38, 0x1 ;  /* 0x000000012626781a */ /* 0x000fe20000000000 */
[----:B---3--:R-:W-:-:S02]  /*4360*/  IMAD R45, R45, R46, RZ ;  /* 0x0000002e2d2d7224 */ /* 0x008fc400078e02ff */
[----:B------:R-:W1:Y:S01]  /*4370*/  LDC R46, c[0x0][0x3a8] ;  /* 0x0000ea00ff2e7b82 */ /* 0x000e620000000800 */
[----:B------:R-:W-:Y:S01]  /*4380*/  LOP3.LUT R38, R38, 0x68, RZ, 0xfc, !PT ;  /* 0x0000006826267812 */ /* 0x000fe200078efcff */
[----:B------:R3:W2:Y:S04]  /*4390*/  @!P1 LDG.E.U16 R59, desc[UR8][R64.64] ;  /* 0x00000008403b9981 */ /* 0x0006a8000c1e1500 */
[----:B0-----:R-:W-:Y:S01]  /*43a0*/  IMAD R38, R38, R44, RZ ;  /* 0x0000002c26267224 */ /* 0x001fe200078e02ff */
[----:B---3--:R-:W-:Y:S02]  /*43b0*/  PRMT R65, RZ, 0x7610, R65 ;  /* 0x00007610ff417816 */ /* 0x008fe40000000041 */
[C---:B------:R-:W-:Y:S02]  /*43c0*/  LOP3.LUT R63, R91.reuse, 0x66, RZ, 0xfc, !PT ;  /* 0x000000665b3f7812 */ /* 0x040fe400078efcff */
[----:B------:R-:W-:-:S02]  /*43d0*/  LOP3.LUT R74, R91, 0x68, RZ, 0xfc, !PT ;  /* 0x000000685b4a7812 */ /* 0x000fc400078efcff */
[----:B------:R0:W3:Y:S01]  /*43e0*/  @!P6 LDG.E.U16 R65, desc[UR8][R70.64] ;  /* 0x000000084641e981 */ /* 0x0000e2000c1e1500 */
[----:B------:R-:W-:Y:S02]  /*43f0*/  PRMT R64, RZ, 0x7610, R64 ;  /* 0x00007610ff407816 */ /* 0x000fe40000000040 */
[----:B------:R-:W-:Y:S02]  /*4400*/  ISETP.GE.AND P1, PT, R63, UR7, PT ;  /* 0x000000073f007c0c */ /* 0x000fe4000bf26270 */
[----:B------:R-:W-:Y:S02]  /*4410*/  PRMT R63, RZ, 0x7610, R63 ;  /* 0x00007610ff3f7816 */ /* 0x000fe4000000003f */
[----:B------:R-:W-:Y:S01]  /*4420*/  ISETP.GE.AND P2, PT, R74, UR7, PT ;  /* 0x000000074a007c0c */ /* 0x000fe2000bf46270 */
[----:B------:R0:W2:Y:S02]  /*4430*/  @!P5 LDG.E.U16 R64, desc[UR8][R68.64] ;  /* 0x000000084440d981 */ /* 0x0000a4000c1e1500 */
[----:B0-----:R-:W-:Y:S01]  /*4440*/  IMAD.WIDE R70, R38, 0x2, R72 ;  /* 0x0000000226467825 */ /* 0x001fe200078e0248 */
[----:B------:R-:W-:Y:S01]  /*4450*/  SHF.R.U32.HI R38, RZ, 0x8, R86 ;  /* 0x00000008ff267819 */ /* 0x000fe20000011656 */
[----:B------:R0:W2:Y:S03]  /*4460*/  @!P4 LDG.E.U16 R63, desc[UR8][R66.64] ;  /* 0x00000008423fc981 */ /* 0x0000a6000c1e1500 */
[----:B------:R-:W-:Y:S01]  /*4470*/  SGXT.U32 R38, R38, 0x1 ;  /* 0x000000012626781a */ /* 0x000fe20000000000 */
[----:B------:R-:W-:-:S03]  /*4480*/  IMAD.WIDE R68, R45, 0x2, R72 ;  /* 0x000000022d447825 */ /* 0x000fc600078e0248 */
[----:B------:R-:W-:Y:S01]  /*4490*/  LOP3.LUT R38, R38, 0x6a, RZ, 0xfc, !PT ;  /* 0x0000006a26267812 */ /* 0x000fe200078efcff */
[----:B------:R-:W4:Y:S01]  /*44a0*/  LDC R45, c[0x0][0x3a8] ;  /* 0x0000ea00ff2d7b82 */ /* 0x000f220000000800 */
[----:B0-----:R-:W-:-:S03]  /*44b0*/  PRMT R67, RZ, 0x7610, R67 ;  /* 0x00007610ff437816 */ /* 0x001fc60000000043 */
[----:B-1----:R-:W-:-:S03]  /*44c0*/  IMAD R38, R38, R46, RZ ;  /* 0x0000002e26267224 */ /* 0x002fc600078e02ff */
[----:B------:R0:W2:Y:S01]  /*44d0*/  @!P2 LDG.E.U16 R67, desc[UR8][R70.64] ;  /* 0x000000084643a981 */ /* 0x0000a2000c1e1500 */
[----:B------:R-:W-:Y:S01]  /*44e0*/  SHF.R.U32.HI R44, RZ, 0x8, R86 ;  /* 0x00000008ff2c7819 */ /* 0x000fe20000011656 */
[----:B------:R-:W1:Y:S01]  /*44f0*/  LDC R46, c[0x0][0x3a8] ;  /* 0x0000ea00ff2e7b82 */ /* 0x000e620000000800 */
[----:B0-----:R-:W-:Y:S02]  /*4500*/  IMAD.WIDE R70, R38, 0x2, R72 ;  /* 0x0000000226467825 */ /* 0x001fe400078e0248 */
[----:B------:R-:W0:Y:S01]  /*4510*/  S2R R38, SR_TID.X ;  /* 0x0000000000267919 */ /* 0x000e220000002100 */
[----:B------:R-:W-:Y:S02]  /*4520*/  SGXT.U32 R44, R44, 0x1 ;  /* 0x000000012c2c781a */ /* 0x000fe40000000000 */
[----:B------:R-:W-:Y:S02]  /*4530*/  LOP3.LUT R75, R91, 0x6a, RZ, 0xfc, !PT ;  /* 0x0000006a5b4b7812 */ /* 0x000fe400078efcff */
[----:B------:R-:W-:-:S02]  /*4540*/  LOP3.LUT R44, R44, 0x6c, RZ, 0xfc, !PT ;  /* 0x0000006c2c2c7812 */ /* 0x000fc400078efcff */
[----:B------:R-:W-:Y:S02]  /*4550*/  ISETP.GE.AND P0, PT, R75, UR7, PT ;  /* 0x000000074b007c0c */ /* 0x000fe4000bf06270 */
[C---:B------:R-:W-:Y:S01]  /*4560*/  LOP3.LUT R74, R91.reuse, 0x6c, RZ, 0xfc, !PT ;  /* 0x0000006c5b4a7812 */ /* 0x040fe200078efcff */
[----:B----4-:R-:W-:Y:S01]  /*4570*/  IMAD R44, R44, R45, RZ ;  /* 0x0000002d2c2c7224 */ /* 0x010fe200078e02ff */
[----:B------:R-:W-:Y:S01]  /*4580*/  LOP3.LUT R75, R91, 0x6e, RZ, 0xfc, !PT ;  /* 0x0000006e5b4b7812 */ /* 0x000fe200078efcff */
[----:B------:R-:W4:Y:S01]  /*4590*/  S2R R45, SR_TID.X ;  /* 0x00000000002d7919 */ /* 0x000f220000002100 */
[----:B------:R-:W-:Y:S02]  /*45a0*/  ISETP.GE.AND P3, PT, R74, UR7, PT ;  /* 0x000000074a007c0c */ /* 0x000fe4000bf66270 */
[----:B------:R-:W-:Y:S01]  /*45b0*/  ISETP.GE.AND P4, PT, R75, UR7, PT ;  /* 0x000000074b007c0c */ /* 0x000fe2000bf86270 */
[----:B------:R-:W-:Y:S02]  /*45c0*/  IMAD.WIDE R74, R44, 0x2, R72 ;  /* 0x000000022c4a7825 */ /* 0x000fe400078e0248 */
[----:B------:R-:W1:Y:S01]  /*45d0*/  LDC R44, c[0x0][0x3a8] ;  /* 0x0000ea00ff2c7b82 */ /* 0x000e620000000800 */
[----:B------:R-:W-:-:S06]  /*45e0*/  PRMT R66, RZ, 0x7610, R66 ;  /* 0x00007610ff427816 */ /* 0x000fcc0000000042 */
[----:B------:R0:W2:Y:S02]  /*45f0*/  @!P1 LDG.E.U16 R66, desc[UR8][R68.64] ;  /* 0x0000000844429981 */ /* 0x0000a4000c1e1500 */
[----:B0-----:R-:W-:-:S04]  /*4600*/  SHF.R.U32.HI R38, RZ, 0x8, R38 ;  /* 0x00000008ff267819 */ /* 0x001fc80000011626 */
[----:B------:R-:W-:Y:S02]  /*4610*/  SGXT.U32 R38, R38, 0x1 ;  /* 0x000000012626781a */ /* 0x000fe40000000000 */
[----:B------:R-:W-:Y:S02]  /*4620*/  PRMT R69, RZ, 0x7610, R69 ;  /* 0x00007610ff457816 */ /* 0x000fe40000000045 */
[----:B------:R-:W-:-:S04]  /*4630*/  LOP3.LUT R38, R38, 0x6e, RZ, 0xfc, !PT ;  /* 0x0000006e26267812 */ /* 0x000fc800078efcff */
[----:B------:R0:W2:Y:S01]  /*4640*/  @!P3 LDG.E.U16 R69, desc[UR8][R74.64] ;  /* 0x000000084a45b981 */ /* 0x0000a2000c1e1500 */
[----:B-1----:R-:W-:Y:S01]  /*4650*/  IMAD R38, R38, R44, RZ ;  /* 0x0000002c26267224 */ /* 0x002fe200078e02ff */
[----:B------:R-:W-:Y:S01]  /*4660*/  PRMT R68, RZ, 0x7610, R68 ;  /* 0x00007610ff447816 */ /* 0x000fe20000000044 */
[----:B------:R-:W1:Y:S05]  /*4670*/  LDC R44, c[0x0][0x3a8] ;  /* 0x0000ea00ff2c7b82 */ /* 0x000e6a0000000800 */
[----:B------:R5:W2:Y:S01]  /*4680*/  @!P0 LDG.E.U16 R68, desc[UR8][R70.64] ;  /* 0x0000000846448981 */ /* 0x000aa2000c1e1500 */
[----:B0-----:R-:W-:Y:S01]  /*4690*/  IMAD.WIDE R74, R38, 0x2, R72 ;  /* 0x00000002264a7825 */ /* 0x001fe200078e0248 */
[----:B----4-:R-:W-:-:S02]  /*46a0*/  SHF.R.U32.HI R38, RZ, 0x8, R45 ;  /* 0x00000008ff267819 */ /* 0x010fc4000001162d */
[----:B------:R-:W-:-:S04]  /*46b0*/  SHF.R.U32.HI R45, RZ, 0x8, R45 ;  /* 0x00000008ff2d7819 */ /* 0x000fc8000001162d */
[----:B------:R-:W-:-:S04]  /*46c0*/  SGXT.U32 R45, R45, 0x1 ;  /* 0x000000012d2d781a */ /* 0x000fc80000000000 */
[----:B------:R-:W-:Y:S02]  /*46d0*/  LOP3.LUT R45, R45, 0x70, RZ, 0xfc, !PT ;  /* 0x000000702d2d7812 */ /* 0x000fe400078efcff */
[----:B-----5:R-:W-:-:S03]  /*46e0*/  PRMT R70, RZ, 0x7610, R70 ;  /* 0x00007610ff467816 */ /* 0x020fc60000000046 */
[----:B------:R-:W-:Y:S01]  /*46f0*/  IMAD R45, R45, R46, RZ ;  /* 0x0000002e2d2d7224 */ /* 0x000fe200078e02ff */
[----:B------:R-:W-:Y:S01]  /*4700*/  LOP3.LUT R86, R91, 0x70, RZ, 0xfc, !PT ;  /* 0x000000705b567812 */ /* 0x000fe200078efcff */
[----:B------:R-:W0:Y:S01]  /*4710*/  LDC R46, c[0x0][0x3a8] ;  /* 0x0000ea00ff2e7b82 */ /* 0x000e220000000800 */
[----:B------:R4:W5:Y:S02]  /*4720*/  @!P4 LDG.E.U16 R70, desc[UR8][R74.64] ;  /* 0x000000084a46c981 */ /* 0x000964000c1e1500 */
[----:B----4-:R-:W-:Y:S02]  /*4730*/  IMAD.WIDE R74, R45, 0x2, R72 ;  /* 0x000000022d4a7825 */ /* 0x010fe400078e0248 */
[----:B------:R-:W4:Y:S01]  /*4740*/  S2R R45, SR_TID.X ;  /* 0x00000000002d7919 */ /* 0x000f220000002100 */
[----:B------:R-:W-:Y:S02]  /*4750*/  ISETP.GE.AND P0, PT, R86, UR7, PT ;  /* 0x0000000756007c0c */ /* 0x000fe4000bf06270 */
[----:B------:R-:W-:-:S02]  /*4760*/  SGXT.U32 R38, R38, 0x1 ;  /* 0x000000012626781a */ /* 0x000fc40000000000 */
[----:B------:R-:W-:Y:S02]  /*4770*/  LOP3.LUT R71, R91, 0x72, RZ, 0xfc, !PT ;  /* 0x000000725b477812 */ /* 0x000fe400078efcff */
[----:B------:R-:W-:Y:S02]  /*4780*/  LOP3.LUT R38, R38, 0x72, RZ, 0xfc, !PT ;  /* 0x0000007226267812 */ /* 0x000fe400078efcff */
[----:B------:R-:W-:Y:S02]  /*4790*/  ISETP.GE.AND P1, PT, R71, UR7, PT ;  /* 0x0000000747007c0c */ /* 0x000fe4000bf26270 */
[----:B------:R-:W-:Y:S01]  /*47a0*/  PRMT R71, RZ, 0x7610, R71 ;  /* 0x00007610ff477816 */ /* 0x000fe20000000047 */
[----:B-1----:R-:W-:Y:S01]  /*47b0*/  IMAD R38, R38, R44, RZ ;  /* 0x0000002c26267224 */ /* 0x002fe200078e02ff */
[----:B------:R-:W-:Y:S01]  /*47c0*/  PRMT R86, RZ, 0x7610, R86 ;  /* 0x00007610ff567816 */ /* 0x000fe20000000056 */
[----:B------:R-:W1:Y:S03]  /*47d0*/  LDC R44, c[0x0][0x3a8] ;  /* 0x0000ea00ff2c7b82 */ /* 0x000e660000000800 */
[----:B------:R4:W2:Y:S02]  /*47e0*/  @!P0 LDG.E.U16 R71, desc[UR8][R74.64] ;  /* 0x000000084a478981 */ /* 0x0008a4000c1e1500 */
[----:B----4-:R-:W-:Y:S01]  /*47f0*/  IMAD.WIDE R74, R38, 0x2, R72 ;  /* 0x00000002264a7825 */ /* 0x010fe200078e0248 */
[----:B------:R-:W-:-:S04]  /*4800*/  SHF.R.U32.HI R38, RZ, 0x8, R45 ;  /* 0x00000008ff267819 */ /* 0x000fc8000001162d */
[----:B------:R4:W2:Y:S01]  /*4810*/  @!P1 LDG.E.U16 R86, desc[UR8][R74.64] ;  /* 0x000000084a569981 */ /* 0x0008a2000c1e1500 */
[----:B------:R-:W-:-:S04]  /*4820*/  SHF.R.U32.HI R45, RZ, 0x8, R45 ;  /* 0x00000008ff2d7819 */ /* 0x000fc8000001162d */
[----:B------:R-:W-:-:S04]  /*4830*/  SGXT.U32 R45, R45, 0x1 ;  /* 0x000000012d2d781a */ /* 0x000fc80000000000 */
[----:B------:R-:W-:Y:S02]  /*4840*/  LOP3.LUT R45, R45, 0x74, RZ, 0xfc, !PT ;  /* 0x000000742d2d7812 */ /* 0x000fe400078efcff */
[----:B----4-:R-:W-:-:S03]  /*4850*/  LOP3.LUT R74, R91, 0x74, RZ, 0xfc, !PT ;  /* 0x000000745b4a7812 */ /* 0x010fc600078efcff */
[----:B0-----:R-:W-:Y:S01]  /*4860*/  IMAD R45, R45, R46, RZ ;  /* 0x0000002e2d2d7224 */ /* 0x001fe200078e02ff */
[----:B------:R-:W-:Y:S01]  /*4870*/  ISETP.GE.AND P0, PT, R74, UR7, PT ;  /* 0x000000074a007c0c */ /* 0x000fe2000bf06270 */
[----:B------:R-:W0:Y:S01]  /*4880*/  LDC R46, c[0x0][0x3a8] ;  /* 0x0000ea00ff2e7b82 */ /* 0x000e220000000800 */
[----:B------:R-:W-:-:S04]  /*4890*/  LOP3.LUT R74, R91, 0x76, RZ, 0xfc, !PT ;  /* 0x000000765b4a7812 */ /* 0x000fc800078efcff */
[----:B------:R-:W-:Y:S01]  /*48a0*/  ISETP.GE.AND P1, PT, R74, UR7, PT ;  /* 0x000000074a007c0c */ /* 0x000fe2000bf26270 */
[----:B------:R-:W-:Y:S02]  /*48b0*/  IMAD.WIDE R74, R45, 0x2, R72 ;  /* 0x000000022d4a7825 */ /* 0x000fe400078e0248 */
[----:B------:R-:W4:Y:S01]  /*48c0*/  S2R R45, SR_TID.X ;  /* 0x00000000002d7919 */ /* 0x000f220000002100 */
[----:B------:R-:W-:-:S04]  /*48d0*/  SGXT.U32 R38, R38, 0x1 ;  /* 0x000000012626781a */ /* 0x000fc80000000000 */
[----:B------:R-:W-:Y:S02]  /*48e0*/  LOP3.LUT R38, R38, 0x76, RZ, 0xfc, !PT ;  /* 0x0000007626267812 */ /* 0x000fe400078efcff */
[----:B------:R-:W-:-:S03]  /*48f0*/  PRMT R87, RZ, 0x7610, R87 ;  /* 0x00007610ff577816 */ /* 0x000fc60000000057 */
[----:B-1----:R-:W-:Y:S02]  /*4900*/  IMAD R38, R38, R44, RZ ;  /* 0x0000002c26267224 */ /* 0x002fe400078e02ff */
[----:B------:R-:W1:Y:S01]  /*4910*/  LDC R44, c[0x0][0x3a8] ;  /* 0x0000ea00ff2c7b82 */ /* 0x000e620000000800 */
[----:B------:R4:W2:Y:S01]  /*4920*/  @!P0 LDG.E.U16 R87, desc[UR8][R74.64] ;  /* 0x000000084a578981 */ /* 0x0008a2000c1e1500 */
[----:B------:R-:W-:Y:S01]  /*4930*/  PRMT R88, RZ, 0x7610, R88 ;  /* 0x00007610ff587816 */ /* 0x000fe20000000058 */
[----:B----4-:R-:W-:-:S05]  /*4940*/  IMAD.WIDE R74, R38, 0x2, R72 ;  /* 0x00000002264a7825 */ /* 0x010fca00078e0248 */
[----:B------:R4:W2:Y:S01]  /*4950*/  @!P1 LDG.E.U16 R88, desc[UR8][R74.64] ;  /* 0x000000084a589981 */ /* 0x0008a2000c1e1500 */
[--C-:B------:R-:W-:Y:S02]  /*4960*/  SHF.R.U32.HI R38, RZ, 0x8, R45.reuse ;  /* 0x00000008ff267819 */ /* 0x100fe4000001162d */
[----:B------:R-:W-:-:S04]  /*4970*/  SHF.R.U32.HI R45, RZ, 0x8, R45 ;  /* 0x00000008ff2d7819 */ /* 0x000fc8000001162d */
[----:B------:R-:W-:Y:S02]  /*4980*/  SGXT.U32 R45, R45, 0x1 ;  /* 0x000000012d2d781a */ /* 0x000fe40000000000 */
[----:B----4-:R-:W-:Y:S02]  /*4990*/  LOP3.LUT R74, R91, 0x78, RZ, 0xfc, !PT ;  /* 0x000000785b4a7812 */ /* 0x010fe400078efcff */
[----:B------:R-:W-:Y:S02]  /*49a0*/  LOP3.LUT R45, R45, 0x78, RZ, 0xfc, !PT ;  /* 0x000000782d2d7812 */ /* 0x000fe400078efcff */
[----:B------:R-:W-:Y:S02]  /*49b0*/  ISETP.GE.AND P0, PT, R74, UR7, PT ;  /* 0x000000074a007c0c */ /* 0x000fe4000bf06270 */
[----:B------:R-:W-:Y:S01]  /*49c0*/  SGXT.U32 R38, R38, 0x1 ;  /* 0x000000012626781a */ /* 0x000fe20000000000 */
[----:B0-----:R-:W-:Y:S01]  /*49d0*/  IMAD R45, R45, R46, RZ ;  /* 0x0000002e2d2d7224 */ /* 0x001fe200078e02ff */
[----:B------:R-:W-:-:S02]  /*49e0*/  LOP3.LUT R74, R91, 0x7a, RZ, 0xfc, !PT ;  /* 0x0000007a5b4a7812 */ /* 0x000fc400078efcff */
[----:B------:R-:W-:Y:S02]  /*49f0*/  LOP3.LUT R38, R38, 0x7a, RZ, 0xfc, !PT ;  /* 0x0000007a26267812 */ /* 0x000fe400078efcff */
[----:B------:R-:W-:Y:S01]  /*4a00*/  ISETP.GE.AND P1, PT, R74, UR7, PT ;  /* 0x000000074a007c0c */ /* 0x000fe2000bf26270 */
[----:B------:R-:W-:Y:S01]  /*4a10*/  IMAD.WIDE R74, R45, 0x2, R72 ;  /* 0x000000022d4a7825 */ /* 0x000fe200078e0248 */
[----:B------:R-:W-:Y:S01]  /*4a20*/  PRMT R89, RZ, 0x7610, R89 ;  /* 0x00007610ff597816 */ /* 0x000fe20000000059 */
[----:B------:R-:W0:Y:S02]  /*4a30*/  LDC R45, c[0x0][0x3a8] ;  /* 0x0000ea00ff2d7b82 */ /* 0x000e240000000800 */
[----:B-1----:R-:W-:-:S03]  /*4a40*/  IMAD R38, R38, R44, RZ ;  /* 0x0000002c26267224 */ /* 0x002fc600078e02ff */
[----:B------:R1:W4:Y:S02]  /*4a50*/  @!P0 LDG.E.U16 R89, desc[UR8][R74.64] ;  /* 0x000000084a598981 */ /* 0x000324000c1e1500 */
[----:B-1----:R-:W-:Y:S02]  /*4a60*/  IMAD.WIDE R74, R38, 0x2, R72 ;  /* 0x00000002264a7825 */ /* 0x002fe400078e0248 */
[----:B------:R-:W1:Y:S01]  /*4a70*/  S2R R38, SR_TID.X ;  /* 0x0000000000267919 */ /* 0x000e620000002100 */
[----:B------:R-:W-:-:S06]  /*4a80*/  PRMT R90, RZ, 0x7610, R90 ;  /* 0x00007610ff5a7816 */ /* 0x000fcc000000005a */
[----:B------:R3:W2:Y:S02]  /*4a90*/  @!P1 LDG.E.U16 R90, desc[UR8][R74.64] ;  /* 0x000000084a5a9981 */ /* 0x0006a4000c1e1500 */
[----:B---3--:R-:W-:Y:S02]  /*4aa0*/  LOP3.LUT R74, R91, 0x7c, RZ, 0xfc, !PT ;  /* 0x0000007c5b4a7812 */ /* 0x008fe400078efcff */
[----:B-1----:R-:W-:-:S04]  /*4ab0*/  SHF.R.U32.HI R44, RZ, 0x8, R38 ;  /* 0x00000008ff2c7819 */ /* 0x002fc80000011626 */
[----:B------:R-:W-:-:S04]  /*4ac0*/  SGXT.U32 R44, R44, 0x1 ;  /* 0x000000012c2c781a */ /* 0x000fc80000000000 */
[----:B------:R-:W-:-:S05]  /*4ad0*/  LOP3.LUT R44, R44, 0x7c, RZ, 0xfc, !PT ;  /* 0x0000007c2c2c7812 */ /* 0x000fca00078efcff */
[----:B0-----:R-:W-:Y:S01]  /*4ae0*/  IMAD R44, R44, R45, RZ ;  /* 0x0000002d2c2c7224 */ /* 0x001fe200078e02ff */
[----:B------:R-:W-:-:S03]  /*4af0*/  ISETP.GE.AND P0, PT, R74, UR7, PT ;  /* 0x000000074a007c0c */ /* 0x000fc6000bf06270 */
[----:B------:R-:W-:Y:S02]  /*4b00*/  IMAD.WIDE R74, R44, 0x2, R72 ;  /* 0x000000022c4a7825 */ /* 0x000fe400078e0248 */
[----:B------:R-:W0:Y:S01]  /*4b10*/  LDC R44, c[0x0][0x3a8] ;  /* 0x0000ea00ff2c7b82 */ /* 0x000e220000000800 */
[----:B------:R-:W-:Y:S02]  /*4b20*/  LOP3.LUT R91, R91, 0x7e, RZ, 0xfc, !PT ;  /* 0x0000007e5b5b7812 */ /* 0x000fe400078efcff */
[----:B------:R-:W-:Y:S02]  /*4b30*/  SHF.R.U32.HI R38, RZ, 0x8, R38 ;  /* 0x00000008ff267819 */ /* 0x000fe40000011626 */
[----:B------:R-:W-:Y:S02]  /*4b40*/  ISETP.GE.AND P1, PT, R91, UR7, PT ;  /* 0x000000075b007c0c */ /* 0x000fe4000bf26270 */
[----:B------:R-:W-:Y:S02]  /*4b50*/  SGXT.U32 R38, R38, 0x1 ;  /* 0x000000012626781a */ /* 0x000fe40000000000 */
[----:B------:R-:W-:-:S02]  /*4b60*/  PRMT R91, RZ, 0x7610, R91 ;  /* 0x00007610ff5b7816 */ /* 0x000fc4000000005b */
[----:B------:R-:W-:-:S04]  /*4b70*/  LOP3.LUT R38, R38, 0x7e, RZ, 0xfc, !PT ;  /* 0x0000007e26267812 */ /* 0x000fc800078efcff */
[----:B------:R1:W3:Y:S01]  /*4b80*/  @!P0 LDG.E.U16 R91, desc[UR8][R74.64] ;  /* 0x000000084a5b8981 */ /* 0x0002e2000c1e1500 */
[----:B------:R-:W-:Y:S01]  /*4b90*/  PRMT R92, RZ, 0x7610, R92 ;  /* 0x00007610ff5c7816 */ /* 0x000fe2000000005c */
[----:B0-----:R-:W-:Y:S01]  /*4ba0*/  IMAD R38, R38, R44, RZ ;  /* 0x0000002c26267224 */ /* 0x001fe200078e02ff */
[----:B-1----:R-:W-:-:S04]  /*4bb0*/  LOP3.LUT R74, R39, 0x7f, RZ, 0xc0, !PT ;  /* 0x0000007f274a7812 */ /* 0x002fc800078ec0ff */
[----:B------:R-:W-:Y:S01]  /*4bc0*/  ISETP.GE.AND P0, PT, R74, UR7, PT ;  /* 0x000000074a007c0c */ /* 0x000fe2000bf06270 */
[----:B------:R-:W-:-:S05]  /*4bd0*/  IMAD.WIDE R74, R38, 0x2, R72 ;  /* 0x00000002264a7825 */ /* 0x000fca00078e0248 */
[----:B------:R0:W3:Y:S01]  /*4be0*/  @!P1 LDG.E.U16 R92, desc[UR8][R74.64] ;  /* 0x000000084a5c9981 */ /* 0x0000e2000c1e1500 */
[----:B------:R-:W-:Y:S02]  /*4bf0*/  IMAD.MOV.U32 R44, RZ, RZ, R94 ;  /* 0x000000ffff2c7224 */ /* 0x000fe400078e005e */
[--C-:B------:R-:W-:Y:S01]  /*4c00*/  IMAD.MOV.U32 R45, RZ, RZ, R93.reuse ;  /* 0x000000ffff2d7224 */ /* 0x100fe200078e005d */
[----:B------:R-:W-:Y:S01]  /*4c10*/  PRMT R93, RZ, 0x7610, R93 ;  /* 0x00007610ff5d7816 */ /* 0x000fe2000000005d */
[----:B------:R-:W-:Y:S04]  /*4c20*/  STL.64 [R1+0x48], R72 ;  /* 0x0000484801007387 */ /* 0x000fe80000100a00 */
[----:B------:R1:W-:Y:S01]  /*4c30*/  STL.64 [R1+0x10], R44 ;  /* 0x0000102c01007387 */ /* 0x0003e20000100a00 */
[----:B0-----:R-:W-:Y:S01]  /*4c40*/  IMAD.WIDE R74, R0, 0x2, R44 ;  /* 0x00000002004a7825 */ /* 0x001fe200078e022c */
[----:B------:R-:W-:Y:S01]  /*4c50*/  BAR.SYNC.DEFER_BLOCKING 0x0 ;  /* 0x0000000000007b1d */ /* 0x000fe20000010000 */
[----:B------:R-:W-:-:S02]  /*4c60*/  PRMT R94, RZ, 0x7610, R94 ;  /* 0x00007610ff5e7816 */ /* 0x000fc4000000005e */
[----:B-1----:R-:W-:Y:S02]  /*4c70*/  IMAD.MOV.U32 R44, RZ, RZ, R96 ;  /* 0x000000ffff2c7224 */ /* 0x002fe400078e0060 */
[----:B------:R-:W-:Y:S02]  /*4c80*/  IMAD.MOV.U32 R45, RZ, RZ, R95 ;  /* 0x000000ffff2d7224 */ /* 0x000fe400078e005f */
[----:B------:R-:W-:Y:S02]  /*4c90*/  IMAD.MOV.U32 R72, RZ, RZ, R98 ;  /* 0x000000ffff487224 */ /* 0x000fe400078e0062 */
[----:B------:R-:W-:Y:S01]  /*4ca0*/  IMAD.MOV.U32 R73, RZ, RZ, R97 ;  /* 0x000000ffff497224 */ /* 0x000fe200078e0061 */
[----:B------:R-:W-:Y:S01]  /*4cb0*/  PRMT R95, RZ, 0x7610, R95 ;  /* 0x00007610ff5f7816 */ /* 0x000fe2000000005f */
[----:B------:R0:W-:Y:S04]  /*4cc0*/  STL.64 [R1+0x8], R44 ;  /* 0x0000082c01007387 */ /* 0x0001e80000100a00 */
[----:B------:R1:W3:Y:S02]  /*4cd0*/  @!P0 LDG.E.U16 R93, desc[UR8][R74.64] ;  /* 0x000000084a5d8981 */ /* 0x0002e4000c1e1500 */
[----:B-1----:R-:W-:-:S05]  /*4ce0*/  IMAD.WIDE R74, R0, 0x2, R44 ;  /* 0x00000002004a7825 */ /* 0x002fca00078e022c */
[----:B------:R1:W3:Y:S01]  /*4cf0*/  @!P0 LDG.E.U16 R94, desc[UR8][R74.64] ;  /* 0x000000084a5e8981 */ /* 0x0002e2000c1e1500 */
[----:B0-----:R-:W-:Y:S02]  /*4d00*/  IMAD.MOV.U32 R44, RZ, RZ, R100 ;  /* 0x000000ffff2c7224 */ /* 0x001fe400078e0064 */
[----:B------:R-:W-:Y:S01]  /*4d10*/  IMAD.MOV.U32 R45, RZ, RZ, R99 ;  /* 0x000000ffff2d7224 */ /* 0x000fe200078e0063 */
[----:B------:R-:W-:Y:S01]  /*4d20*/  PRMT R96, RZ, 0x7610, R96 ;  /* 0x00007610ff607816 */ /* 0x000fe20000000060 */
[C---:B-1----:R-:W-:Y:S01]  /*4d30*/  IMAD.WIDE R74, R0.reuse, 0x2, R72 ;  /* 0x00000002004a7825 */ /* 0x042fe200078e0248 */
[----:B------:R-:W-:Y:S04]  /*4d40*/  STL.64 [R1+0x50], R72 ;  /* 0x0000504801007387 */ /* 0x000fe80000100a00 */
[----:B------:R0:W3:Y:S04]  /*4d50*/  @!P0 LDG.E.U16 R95, desc[UR8][R74.64] ;  /* 0x000000084a5f8981 */ /* 0x0000e8000c1e1500 */
[----:B------:R1:W-:Y:S01]  /*4d60*/  STL.64 [R1], R44 ;  /* 0x0000002c01007387 */ /* 0x0003e20000100a00 */
[----:B------:R-:W-:Y:S01]  /*4d70*/  PRMT R97, RZ, 0x7610, R97 ;  /* 0x00007610ff617816 */ /* 0x000fe20000000061 */
[----:B0-----:R-:W-:-:S05]  /*4d80*/  IMAD.WIDE R74, R0, 0x2, R44 ;  /* 0x00000002004a7825 */ /* 0x001fca00078e022c */
[----:B------:R0:W3:Y:S01]  /*4d90*/  @!P0 LDG.E.U16 R96, desc[UR8][R74.64] ;  /* 0x000000084a608981 */ /* 0x0000e2000c1e1500 */
[----:B-1----:R-:W-:Y:S02]  /*4da0*/  IMAD.MOV.U32 R44, RZ, RZ, R102 ;  /* 0x000000ffff2c7224 */ /* 0x002fe400078e0066 */
[----:B------:R-:W-:Y:S02]  /*4db0*/  IMAD.MOV.U32 R45, RZ, RZ, R101 ;  /* 0x000000ffff2d7224 */ /* 0x000fe400078e0065 */
[----:B0-----:R-:W-:Y:S01]  /*4dc0*/  IMAD.WIDE R74, R0, 0x2, R44 ;  /* 0x00000002004a7825 */ /* 0x001fe200078e022c */
[----:B------:R-:W-:-:S04]  /*4dd0*/  LOP3.LUT P1, RZ, R39, 0x100, RZ, 0xc0, !PT ;  /* 0x0000010027ff7812 */ /* 0x000fc8000782c0ff */
[----:B------:R0:W3:Y:S01]  /*4de0*/  @!P0 LDG.E.U16 R97, desc[UR8][R74.64] ;  /* 0x000000084a618981 */ /* 0x0000e2000c1e1500 */
[----:B------:R-:W-:Y:S01]  /*4df0*/  SEL R99, RZ, 0x210, !P1 ;  /* 0x00000210ff637807 */ /* 0x000fe20004800000 */
[----:B------:R-:W-:Y:S01]  /*4e00*/  IMAD.MOV.U32 R38, RZ, RZ, R104 ;  /* 0x000000ffff267224 */ /* 0x000fe200078e0068 */
[----:B0-----:R-:W-:Y:S01]  /*4e10*/  LOP3.LUT R74, R39, 0xff, RZ, 0xc0, !PT ;  /* 0x000000ff274a7812 */ /* 0x001fe200078ec0ff */
[----:B------:R-:W-:-:S04]  /*4e20*/  IMAD.MOV.U32 R39, RZ, RZ, R103 ;  /* 0x000000ffff277224 */ /* 0x000fc800078e0067 */
[----:B------:R-:W-:Y:S01]  /*4e30*/  IMAD.SHL.U32 R74, R74, 0x2, RZ ;  /* 0x000000024a4a7824 */ /* 0x000fe200078e00ff */
[----:B------:R-:W-:Y:S01]  /*4e40*/  PRMT R98, RZ, 0x7610, R98 ;  /* 0x00007610ff627816 */ /* 0x000fe20000000062 */
[----:B------:R-:W-:-:S03]  /*4e50*/  IMAD.MOV.U32 R72, RZ, RZ, R108 ;  /* 0x000000ffff487224 */ /* 0x000fc600078e006c */
[----:B------:R-:W-:Y:S01]  /*4e60*/  LOP3.LUT R99, R99, R74, RZ, 0x3c, !PT ;  /* 0x0000004a63637212 */ /* 0x000fe200078e3cff */
[----:B------:R-:W-:Y:S01]  /*4e70*/  IMAD.WIDE R74, R0, 0x2, R38 ;  /* 0x00000002004a7825 */ /* 0x000fe200078e0226 */
[----:B------:R-:W-:-:S03]  /*4e80*/  PRMT R100, RZ, 0x7610, R100 ;  /* 0x00007610ff647816 */ /* 0x000fc60000000064 */
[----:B------:R-:W-:Y:S01]  /*4e90*/  IMAD.MOV.U32 R73, RZ, RZ, R105 ;  /* 0x000000ffff497224 */ /* 0x000fe200078e0069 */
[----:B------:R0:W3:Y:S01]  /*4ea0*/  @!P0 LDG.E.U16 R98, desc[UR8][R74.64] ;  /* 0x000000084a628981 */ /* 0x0000e2000c1e1500 */
[-C--:B------:R-:W-:Y:S01]  /*4eb0*/  LOP3.LUT R125, R125, R124.reuse, RZ, 0x3c, !PT ;  /* 0x0000007c7d7d7212 */ /* 0x080fe200078e3cff */
[----:B------:R-:W-:Y:S02]  /*4ec0*/  IMAD.MOV.U32 R46, RZ, RZ, R114 ;  /* 0x000000ffff2e7224 */ /* 0x000fe400078e0072 */
[----:B------:R-:W-:Y:S01]  /*4ed0*/  IMAD.MOV.U32 R47, RZ, RZ, R111 ;  /* 0x000000ffff2f7224 */ /* 0x000fe200078e006f */
[----:B------:R-:W-:Y:S01]  /*4ee0*/  LOP3.LUT R124, R125, R124, RZ, 0x3c, !PT ;  /* 0x0000007c7d7c7212 */ /* 0x000fe200078e3cff */
[----:B0-----:R-:W-:Y:S01]  /*4ef0*/  IMAD.WIDE R74, R0, 0x2, R72 ;  /* 0x00000002004a7825 */ /* 0x001fe200078e0248 */
[----:B------:R-:W-:Y:S02]  /*4f00*/  PRMT R101, RZ, 0x7610, R101 ;  /* 0x00007610ff657816 */ /* 0x000fe40000000065 */
[----:B------:R-:W-:-:S02]  /*4f10*/  LOP3.LUT R121, R121, R120, RZ, 0x3c, !PT ;  /* 0x0000007879797212 */ /* 0x000fc400078e3cff */
[----:B------:R0:W3:Y:S01]  /*4f20*/  @!P0 LDG.E.U16 R100, desc[UR8][R74.64] ;  /* 0x000000084a648981 */ /* 0x0000e2000c1e1500 */
[----:B------:R-:W-:Y:S02]  /*4f30*/  LOP3.LUT R125, R125, R124, RZ, 0x3c, !PT ;  /* 0x0000007c7d7d7212 */ /* 0x000fe400078e3cff */
[C---:B------:R-:W-:Y:S02]  /*4f40*/  LOP3.LUT R120, R121.reuse, R120, RZ, 0x3c, !PT ;  /* 0x0000007879787212 */ /* 0x040fe400078e3cff */
[----:B------:R-:W-:Y:S01]  /*4f50*/  PRMT R102, RZ, 0x7610, R102 ;  /* 0x00007610ff667816 */ /* 0x000fe20000000066 */
[----:B0-----:R-:W-:Y:S01]  /*4f60*/  IMAD.WIDE R74, R0, 0x2, R46 ;  /* 0x00000002004a7825 */ /* 0x001fe200078e022e */
[----:B------:R-:W-:-:S04]  /*4f70*/  LOP3.LUT R121, R121, R120, RZ, 0x3c, !PT ;  /* 0x0000007879797212 */ /* 0x000fc800078e3cff */
[----:B------:R0:W3:Y:S01]  /*4f80*/  @!P0 LDG.E.U16 R101, desc[UR8][R74.64] ;  /* 0x000000084a658981 */ /* 0x0000e2000c1e1500 */
[----:B------:R-:W-:Y:S01]  /*4f90*/  PRMT R103, RZ, 0x7610, R103 ;  /* 0x00007610ff677816 */ /* 0x000fe20000000067 */
[----:B------:R-:W-:Y:S02]  /*4fa0*/  IMAD.MOV.U32 R104, RZ, RZ, R119 ;  /* 0x000000ffff687224 */ /* 0x000fe400078e0077 */
[----:B0-----:R-:W-:-:S05]  /*4fb0*/  IMAD.WIDE R74, R0, 0x2, R124 ;  /* 0x00000002004a7825 */ /* 0x001fca00078e027c */
[----:B------:R0:W3:Y:S01]  /*4fc0*/  @!P0 LDG.E.U16 R102, desc[UR8][R74.64] ;  /* 0x000000084a668981 */ /* 0x0000e2000c1e1500 */
[----:B------:R-:W-:Y:S01]  /*4fd0*/  IMAD.MOV.U32 R105, RZ, RZ, R117 ;  /* 0x000000ffff697224 */ /* 0x000fe200078e0075 */
[----:B------:R-:W-:Y:S01]  /*4fe0*/  PRMT R108, RZ, 0x7610, R108 ;  /* 0x00007610ff6c7816 */ /* 0x000fe2000000006c */
[----:B0-----:R-:W-:-:S05]  /*4ff0*/  IMAD.WIDE R74, R0, 0x2, R120 ;  /* 0x00000002004a7825 */ /* 0x001fca00078e0278 */
[----:B------:R0:W3:Y:S01]  /*5000*/  @!P0 LDG.E.U16 R103, desc[UR8][R74.64] ;  /* 0x000000084a678981 */ /* 0x0000e2000c1e1500 */
[----:B------:R-:W-:Y:S01]  /*5010*/  PRMT R111, RZ, 0x7610, R111 ;  /* 0x00007610ff6f7816 */ /* 0x000fe2000000006f */
[----:B0-----:R-:W-:Y:S02]  /*5020*/  IMAD.WIDE R74, R0, 0x2, R104 ;  /* 0x00000002004a7825 */ /* 0x001fe400078e0268 */
[----:B------:R0:W-:Y:S04]  /*5030*/  STS.U16 [R99+UR5], R83 ;  /* 0x0000005363007988 */ /* 0x0001e80008000405 */
[----:B------:R1:W3:Y:S04]  /*5040*/  @!P0 LDG.E.U16 R108, desc[UR8][R74.64] ;  /* 0x000000084a6c8981 */ /* 0x0002e8000c1e1500 */
[----:B------:R4:W-:Y:S04]  /*5050*/  STS.U16 [R99+UR5+0x1000], R85 ;  /* 0x0010005563007988 */ /* 0x0009e80008000405 */
[----:B0-----:R-:W3:Y:S01]  /*5060*/  LDL.LU R83, [R1+0x2c] ;  /* 0x00002c0001537983 */ /* 0x001ee20000300800 */
[----:B-1----:R-:W-:-:S02]  /*5070*/  IMAD.MOV.U32 R74, RZ, RZ, R123 ;  /* 0x000000ffff4a7224 */ /* 0x002fc400078e007b */
[----:B------:R-:W-:Y:S01]  /*5080*/  IMAD.MOV.U32 R75, RZ, RZ, R122 ;  /* 0x000000ffff4b7224 */ /* 0x000fe200078e007a */
[----:B--2---:R-:W-:Y:S04]  /*5090*/  STS.U16 [R99+UR5+0x4000], R77 ;  /* 0x0040004d63007988 */ /* 0x004fe80008000405 */
[----:B------:R0:W-:Y:S04]  /*50a0*/  STS.U16 [R99+UR5+0x5000], R76 ;  /* 0x0050004c63007988 */ /* 0x0001e80008000405 */
[----:B----4-:R-:W2:Y:S04]  /*50b0*/  LDL.LU R85, [R1+0x34] ;  /* 0x0000340001557983 */ /* 0x010ea80000300800 */
[----:B------:R1:W-:Y:S01]  /*50c0*/  STS.U16 [R99+UR5+0x2000], R81 ;  /* 0x0020005163007988 */ /* 0x0003e20008000405 */
[----:B0-----:R-:W-:-:S03]  /*50d0*/  IMAD.WIDE R76, R0, 0x2, R74 ;  /* 0x00000002004c7825 */ /* 0x001fc600078e024a */
[----:B------:R0:W-:Y:S04]  /*50e0*/  STS.U16 [R99+UR5+0x3000], R79 ;  /* 0x0030004f63007988 */ /* 0x0001e80008000405 */
[----:B------:R4:W2:Y:S04]  /*50f0*/  @!P0 LDG.E.U16 R111, desc[UR8][R76.64] ;  /* 0x000000084c6f8981 */ /* 0x0008a8000c1e1500 */
[----:B-1----:R-:W2:Y:S04]  /*5100*/  LDL.LU R81, [R1+0x24] ;  /* 0x0000240001517983 */ /* 0x002ea80000300800 */
[----:B0-----:R-:W4:Y:S04]  /*5110*/  LDL.LU R79, [R1+0x1c] ;  /* 0x00001c00014f7983 */ /* 0x001f280000300800 */
[----:B------:R-:W2:Y:S04]  /*5120*/  LDL.LU R123, [R1+0x30] ;  /* 0x00003000017b7983 */ /* 0x000ea80000300800 */
[----:B------:R-:W2:Y:S01]  /*5130*/  LDL.LU R77, [R1+0x18] ;  /* 0x00001800014d7983 */ /* 0x000ea20000300800 */
[----:B------:R-:W-:-:S03]  /*5140*/  PRMT R114, RZ, 0x7610, R114 ;  /* 0x00007610ff727816 */ /* 0x000fc60000000072 */
[----:B------:R2:W-:Y:S01]  /*5150*/  STS.U16 [R99+UR5+0x6000], R78 ;  /* 0x0060004e63007988 */ /* 0x0005e20008000405 */
[----:B----4-:R-:W-:-:S04]  /*5160*/  IMAD.MOV.U32 R76, RZ, RZ, R79 ;  /* 0x000000ffff4c7224 */ /* 0x010fc800078e004f */
[----:B--2---:R-:W-:-:S05]  /*5170*/  IMAD.WIDE R78, R0, 0x2, R76 ;  /* 0x00000002004e7825 */ /* 0x004fca00078e024c */
[----:B------:R0:W2:Y:S04]  /*5180*/  @!P0 LDG.E.U16 R114, desc[UR8][R78.64] ;  /* 0x000000084e728981 */ /* 0x0000a8000c1e1500 */
[----:B------:R-:W4:Y:S01]  /*5190*/  LDL.LU R79, [R1+0x20] ;  /* 0x00002000014f7983 */ /* 0x000f220000300800 */
[----:B0-----:R-:W-:Y:S01]  /*51a0*/  IMAD.MOV.U32 R78, RZ, RZ, R81 ;  /* 0x000000ffff4e7224 */ /* 0x001fe200078e0051 */
[----:B------:R-:W-:Y:S02]  /*51b0*/  PRMT R117, RZ, 0x7610, R117 ;  /* 0x00007610ff757816 */ /* 0x000fe40000000075 */
[----:B------:R4:W-:Y:S02]  /*51c0*/  STS.U16 [R99+UR5+0x7000], R80 ;  /* 0x0070005063007988 */ /* 0x0009e40008000405 */
[----:B----4-:R-:W-:-:S05]  /*51d0*/  IMAD.WIDE R80, R0, 0x2, R78 ;  /* 0x0000000200507825 */ /* 0x010fca00078e024e */
[----:B------:R3:W4:Y:S04]  /*51e0*/  @!P0 LDG.E.U16 R117, desc[UR8][R80.64] ;  /* 0x0000000850758981 */ /* 0x000728000c1e1500 */
[----:B------:R-:W2:Y:S01]  /*51f0*/  LDL.LU R81, [R1+0x28] ;  /* 0x0000280001517983 */ /* 0x000ea20000300800 */
[----:B---3--:R-:W-:Y:S01]  /*5200*/  IMAD.MOV.U32 R80, RZ, RZ, R83 ;  /* 0x000000ffff507224 */ /* 0x008fe200078e0053 */
[----:B------:R-:W-:Y:S02]  /*5210*/  PRMT R119, RZ, 0x7610, R119 ;  /* 0x00007610ff777816 */ /* 0x000fe40000000077 */
[----:B------:R2:W-:Y:S01]  /*5220*/  STS.U16 [R99+UR5+0x8000], R82 ;  /* 0x0080005263007988 */ /* 0x0005e20008000405 */
[----:B------:R-:W-:-:S03]  /*5230*/  PRMT R122, RZ, 0x7610, R122 ;  /* 0x00007610ff7a7816 */ /* 0x000fc6000000007a */
[----:B------:R0:W-:Y:S04]  /*5240*/  STS.U16 [R99+UR5+0x9000], R84 ;  /* 0x0090005463007988 */ /* 0x0001e80008000405 */
[----:B------:R1:W-:Y:S04]  /*5250*/  STS.U16 [R99+UR5+0xc000], R63 ;  /* 0x00c0003f63007988 */ /* 0x0003e80008000405 */
[----:B------:R3:W-:Y:S04]  /*5260*/  STS.U16 [R99+UR5+0xa000], R23 ;  /* 0x00a0001763007988 */ /* 0x0007e80008000405 */
[----:B------:R0:W-:Y:S04]  /*5270*/  STS.U16 [R99+UR5+0xb000], R59 ;  /* 0x00b0003b63007988 */ /* 0x0001e80008000405 */
[----:B------:R-:W-:Y:S04]  /*5280*/  STS.U16 [R99+UR5+0xd000], R67 ;  /* 0x00d0004363007988 */ /* 0x000fe80008000405 */
[----:B------:R-:W-:Y:S04]  /*5290*/  STS.U16 [R99+UR5+0xe000], R71 ;  /* 0x00e0004763007988 */ /* 0x000fe80008000405 */
[----:B------:R0:W-:Y:S01]  /*52a0*/  STS.U16 [R99+UR5+0xf000], R89 ;  /* 0x00f0005963007988 */ /* 0x0001e20008000405 */
[----:B--2---:R-:W-:-:S05]  /*52b0*/  IMAD.WIDE R82, R0, 0x2, R80 ;  /* 0x0000000200527825 */ /* 0x004fca00078e0250 */
[----:B------:R2:W4:Y:S02]  /*52c0*/  @!P0 LDG.E.U16 R119, desc[UR8][R82.64] ;  /* 0x0000000852778981 */ /* 0x000524000c1e1500 */
[----:B--2---:R-:W-:Y:S02]  /*52d0*/  IMAD.MOV.U32 R82, RZ, RZ, R85 ;  /* 0x000000ffff527224 */ /* 0x004fe400078e0055 */
[----:B------:R-:W-:Y:S02]  /*52e0*/  IMAD.MOV.U32 R83, RZ, RZ, R123 ;  /* 0x000000ffff537224 */ /* 0x000fe400078e007b */
[----:B0-----:R-:W-:-:S05]  /*52f0*/  IMAD.WIDE R84, R0, 0x2, R82 ;  /* 0x0000000200547825 */ /* 0x001fca00078e0252 */
[----:B------:R0:W2:Y:S01]  /*5300*/  @!P0 LDG.E.U16 R122, desc[UR8][R84.64] ;  /* 0x00000008547a8981 */ /* 0x0000a2000c1e1500 */
[----:B------:R-:W1:Y:S01]  /*5310*/  S2R R123, SR_TID.X ;  /* 0x00000000007b7919 */ /* 0x000e620000002100 */
[----:B0-----:R-:W0:Y:S01]  /*5320*/  S2R R85, SR_TID.X ;  /* 0x0000000000557919 */ /* 0x001e220000002100 */
[----:B-1----:R-:W-:Y:S02]  /*5330*/  LOP3.LUT R84, R123, 0x180, RZ, 0xc0, !PT ;  /* 0x000001807b547812 */ /* 0x002fe400078ec0ff */
[----:B0-----:R-:W-:Y:S02]  /*5340*/  LOP3.LUT R85, R85, 0x1ff, RZ, 0xc0, !PT ;  /* 0x000001ff55557812 */ /* 0x001fe400078ec0ff */
[----:B------:R-:W-:Y:S02]  /*5350*/  SHF.R.U32.HI R84, RZ, 0x3, R84 ;  /* 0x00000003ff547819 */ /* 0x000fe40000011654 */
[----:B------:R-:W-:Y:S01]  /*5360*/  LOP3.LUT R63, R123, 0x7, RZ, 0xc0, !PT ;  /* 0x000000077b3f7812 */ /* 0x000fe200078ec0ff */
[----:B------:R-:W-:Y:S01]  /*5370*/  IMAD.SHL.U32 R85, R85, 0x2, RZ ;  /* 0x0000000255557824 */ /* 0x000fe200078e00ff */
[----:B---3--:R-:W-:Y:S01]  /*5380*/  SHF.R.U32.HI R23, RZ, 0x1, R123 ;  /* 0x00000001ff177819 */ /* 0x008fe2000001167b */
[----:B------:R-:W-:-:S03]  /*5390*/  IMAD.SHL.U32 R59, R123, 0x2, RZ ;  /* 0x000000027b3b7824 */ /* 0x000fc600078e00ff */
[----:B------:R-:W-:Y:S01]  /*53a0*/  LOP3.LUT R84, R85, R84, RZ, 0x3c, !PT ;  /* 0x0000005455547212 */ /* 0x000fe200078e3cff */
[----:B------:R-:W-:Y:S01]  /*53b0*/  IMAD R85, R63, 0x210, RZ ;  /* 0x000002103f557824 */ /* 0x000fe200078e02ff */
[----:B------:R-:W-:Y:S01]  /*53c0*/  LOP3.LUT R23, R23, 0xe0, RZ, 0xc0, !PT ;  /* 0x000000e017177812 */ /* 0x000fe200078ec0ff */
[----:B------:R-:W-:-:S03]  /*53d0*/  IMAD R63, R63, 0x110, RZ ;  /* 0x000001103f3f7824 */ /* 0x000fc600078e02ff */
[--C-:B------:R-:W-:Y:S02]  /*53e0*/  LOP3.LUT R23, R23, 0x10, R59.reuse, 0xf8, !PT ;  /* 0x0000001017177812 */ /* 0x100fe400078ef83b */
[----:B------:R-:W-:Y:S02]  /*53f0*/  LOP3.LUT R59, R63, 0x30, R59, 0x78, !PT ;  /* 0x000000303f3b7812 */ /* 0x000fe400078e783b */
[C---:B------:R-:W-:Y:S02]  /*5400*/  LOP3.LUT R63, R99.reuse, 0x20, RZ, 0x3c, !PT ;  /* 0x00000020633f7812 */ /* 0x040fe400078e3cff */
[----:B------:R-:W-:-:S03]  /*5410*/  LOP3.LUT R99, R99, 0x40, RZ, 0x3c, !PT ;  /* 0x0000004063637812 */ /* 0x000fc600078e3cff */
[----:B------:R0:W-:Y:S04]  /*5420*/  STS.U16 [R63+UR5+0x1400], R4 ;  /* 0x001400043f007988 */ /* 0x0001e80008000405 */
[----:B------:R1:W-:Y:S04]  /*5430*/  STS.U16 [R63+UR5+0x4400], R5 ;  /* 0x004400053f007988 */ /* 0x0003e80008000405 */
[----:B------:R-:W-:Y:S01]  /*5440*/  STS.U16 [R63+UR5+0x400], R10 ;  /* 0x0004000a3f007988 */ /* 0x000fe20008000405 */
[----:B0-----:R-:W-:-:S03]  /*5450*/  IMAD.MOV.U32 R4, RZ, RZ, R38 ;  /* 0x000000ffff047224 */ /* 0x001fc600078e0026 */
[----:B------:R0:W-:Y:S01]  /*5460*/  STS.U16 [R63+UR5+0x2400], R8 ;  /* 0x002400083f007988 */ /* 0x0001e20008000405 */
[----:B-1----:R-:W-:-:S03]  /*5470*/  IMAD.MOV.U32 R5, RZ, RZ, R39 ;  /* 0x000000ffff057224 */ /* 0x002fc600078e0027 */
[----:B------:R-:W-:Y:S04]  /*5480*/  STS.U16 [R63+UR5+0x3400], R2 ;  /* 0x003400023f007988 */ /* 0x000fe80008000405 */
[----:B------:R1:W-:Y:S01]  /*5490*/  STS.U16 [R63+UR5+0x5400], R9 ;  /* 0x005400093f007988 */ /* 0x0003e20008000405 */
[----:B0-----:R-:W-:-:S03]  /*54a0*/  IMAD.MOV.U32 R8, RZ, RZ, R44 ;  /* 0x000000ffff087224 */ /* 0x001fc600078e002c */
[----:B------:R-:W-:Y:S04]  /*54b0*/  STS.U16 [R63+UR5+0x6400], R11 ;  /* 0x0064000b3f007988 */ /* 0x000fe80008000405 */
[----:B------:R0:W-:Y:S01]  /*54c0*/  STS.U16 [R63+UR5+0x7400], R14 ;  /* 0x0074000e3f007988 */ /* 0x0001e20008000405 */
[----:B-1----:R-:W-:-:S03]  /*54d0*/  IMAD.MOV.U32 R9, RZ, RZ, R45 ;  /* 0x000000ffff097224 */ /* 0x002fc600078e002d */
[----:B------:R-:W-:Y:S04]  /*54e0*/  STS.U16 [R63+UR5+0x8400], R17 ;  /* 0x008400113f007988 */ /* 0x000fe80008000405 */
[----:B------:R-:W-:Y:S01]  /*54f0*/  STS.U16 [R63+UR5+0x9400], R20 ;  /* 0x009400143f007988 */ /* 0x000fe20008000405 */
[----:B0-----:R-:W-:-:S03]  /*5500*/  IMAD.MOV.U32 R14, RZ, RZ, R46 ;  /* 0x000000ffff0e7224 */ /* 0x001fc600078e002e */
[----:B------:R-:W-:Y:S04]  /*5510*/  STS.U16 [R63+UR5+0xa400], R56 ;  /* 0x00a400383f007988 */ /* 0x000fe80008000405 */
[----:B------:R-:W-:Y:S04]  /*5520*/  STS.U16 [R63+UR5+0xb400], R60 ;  /* 0x00b4003c3f007988 */ /* 0x000fe80008000405 */
[----:B------:R-:W-:Y:S04]  /*5530*/  STS.U16 [R63+UR5+0xc400], R64 ;  /* 0x00c400403f007988 */ /* 0x000fe80008000405 */
[----:B------:R-:W-:Y:S04]  /*5540*/  STS.U16 [R63+UR5+0xd400], R68 ;  /* 0x00d400443f007988 */ /* 0x000fe80008000405 */
[----:B------:R-:W-:Y:S04]  /*5550*/  STS.U16 [R63+UR5+0xe400], R86 ;  /* 0x00e400563f007988 */ /* 0x000fe80008000405 */
[----:B------:R-:W-:Y:S04]  /*5560*/  STS.U16 [R63+UR5+0xf400], R90 ;  /* 0x00f4005a3f007988 */ /* 0x000fe80008000405 */
[----:B------:R-:W3:Y:S04]  /*5570*/  LDL.LU.64 R38, [R1+0x68] ;  /* 0x0000680001267983 */ /* 0x000ee80000300a00 */
[----:B------:R0:W-:Y:S04]  /*5580*/  STS.U16 [R99+UR5+0x7800], R15 ;  /* 0x0078000f63007988 */ /* 0x0001e80008000405 */
[----:B------:R-:W3:Y:S01]  /*5590*/  LDL.LU.64 R44, [R1+0x60] ;  /* 0x00006000012c7983 */ /* 0x000ee20000300a00 */
[----:B0-----:R-:W-:-:S03]  /*55a0*/  IMAD.MOV.U32 R15, RZ, RZ, R47 ;  /* 0x000000ffff0f7224 */ /* 0x001fc600078e002f */
[----:B------:R-:W3:Y:S01]  /*55b0*/  LDL.LU.64 R46, [R1+0x58] ;  /* 0x00005800012e7983 */ /* 0x000ee20000300a00 */
[C---:B------:R-:W-:Y:S02]  /*55c0*/  LOP3.LUT R2, R123.reuse, 0xff, RZ, 0xc0, !PT ;  /* 0x000000ff7b027812 */ /* 0x040fe400078ec0ff */
[----:B------:R-:W-:Y:S01]  /*55d0*/  LOP3.LUT P0, RZ, R123, 0x100, RZ, 0xc0, !PT ;  /* 0x000001007bff7812 */ /* 0x000fe2000780c0ff */
[----:B------:R-:W-:Y:S02]  /*55e0*/  IMAD.MOV.U32 R10, RZ, RZ, R4 ;  /* 0x000000ffff0a7224 */ /* 0x000fe400078e0004 */
[----:B------:R-:W-:Y:S01]  /*55f0*/  IMAD.SHL.U32 R2, R2, 0x2, RZ ;  /* 0x0000000202027824 */ /* 0x000fe200078e00ff */
[----:B------:R-:W-:-:S04]  /*5600*/  SEL R4, RZ, 0x210, !P0 ;  /* 0x00000210ff047807 */ /* 0x000fc80004000000 */
[----:B------:R-:W-:Y:S01]  /*5610*/  LOP3.LUT R4, R4, R2, RZ, 0x3c, !PT ;  /* 0x0000000204047212 */ /* 0x000fe200078e3cff */
[----:B------:R0:W-:Y:S03]  /*5620*/  STS.U16 [R99+UR5+0x5800], R3 ;  /* 0x0058000363007988 */ /* 0x0001e60008000405 */
[----:B------:R-:W-:Y:S01]  /*5630*/  LOP3.LUT R4, R4, 0x60, RZ, 0x3c, !PT ;  /* 0x0000006004047812 */ /* 0x000fe200078e3cff */
[----:B------:R1:W-:Y:S04]  /*5640*/  STS.U16 [R99+UR5+0x800], R118 ;  /* 0x0008007663007988 */ /* 0x0003e80008000405 */
[----:B------:R-:W-:Y:S01]  /*5650*/  STS.U16 [R99+UR5+0x1800], R115 ;  /* 0x0018007363007988 */ /* 0x000fe20008000405 */
[----:B0-----:R-:W-:-:S03]  /*5660*/  LOP3.LUT R3, R84, 0x40, RZ, 0x3c, !PT ;  /* 0x0000004054037812 */ /* 0x001fc600078e3cff */
[----:B------:R-:W-:Y:S01]  /*5670*/  STS.U16 [R99+UR5+0x2800], R112 ;  /* 0x0028007063007988 */ /* 0x000fe20008000405 */
[----:B------:R-:W-:-:S03]  /*5680*/  LOP3.LUT R23, R85, R23, RZ, 0x3c, !PT ;  /* 0x0000001755177212 */ /* 0x000fc600078e3cff */
[----:B------:R-:W-:Y:S04]  /*5690*/  STS.U16 [R99+UR5+0x3800], R109 ;  /* 0x0038006d63007988 */ /* 0x000fe80008000405 */
        /* <DEDUP_REMOVED lines=9> */
[----:B------:R-:W-:Y:S01]  /*5730*/  STS.U16 [R99+UR5+0xf800], R91 ;  /* 0x00f8005b63007988 */ /* 0x000fe20008000405 */
[----:B------:R-:W-:Y:S01]  /*5740*/  IMAD.MOV.U32 R11, RZ, RZ, R5 ;  /* 0x000000ffff0b7224 */ /* 0x000fe200078e0005 */
[----:B-1----:R-:W0:Y:S02]  /*5750*/  LDC R118, c[0x0][0x3ac] ;  /* 0x0000eb00ff767b82 */ /* 0x002e240000000800 */
        /* <DEDUP_REMOVED lines=13> */
[----:B-----5:R-:W-:Y:S04]  /*5830*/  STS.U16 [R4+UR5+0xdc00], R70 ;  /* 0x00dc004604007988 */ /* 0x020fe80008000405 */
        /* <DEDUP_REMOVED lines=8> */
[----:B------:R1:W-:Y:S04]  /*58c0*/  STS.U16 [R84+UR5+0x13000], R114 ;  /* 0x0130007254007988 */ /* 0x0003e80008000405 */
[----:B----4-:R-:W-:Y:S04]  /*58d0*/  STS.U16 [R84+UR5+0x13800], R119 ;  /* 0x0138007754007988 */ /* 0x010fe80008000405 */
[----:B------:R-:W-:Y:S04]  /*58e0*/  STS.U16 [R3+UR5+0x10400], R94 ;  /* 0x0104005e03007988 */ /* 0x000fe80008000405 */
[----:B------:R-:W-:Y:S04]  /*58f0*/  STS.U16 [R3+UR5+0x10c00], R96 ;  /* 0x010c006003007988 */ /* 0x000fe80008000405 */
[----:B------:R-:W-:Y:S04]  /*5900*/  STS.U16 [R3+UR5+0x11400], R98 ;  /* 0x0114006203007988 */ /* 0x000fe80008000405 */
[----:B------:R-:W-:Y:S04]  /*5910*/  STS.U16 [R3+UR5+0x11c00], R101 ;  /* 0x011c006503007988 */ /* 0x000fe80008000405 */
[----:B------:R-:W-:Y:S04]  /*5920*/  STS.U16 [R3+UR5+0x12400], R103 ;  /* 0x0124006703007988 */ /* 0x000fe80008000405 */
[----:B------:R-:W-:Y:S04]  /*5930*/  STS.U16 [R3+UR5+0x12c00], R111 ;  /* 0x012c006f03007988 */ /* 0x000fe80008000405 */
[----:B------:R-:W-:Y:S04]  /*5940*/  STS.U16 [R3+UR5+0x13400], R117 ;  /* 0x0134007503007988 */ /* 0x000fe80008000405 */
[----:B--2---:R2:W-:Y:S01]  /*5950*/  STS.U16 [R3+UR5+0x13c00], R122 ;  /* 0x013c007a03007988 */ /* 0x0045e20008000405 */
[----:B------:R-:W-:-:S02]  /*5960*/  IMAD.SHL.U32 R85, R123, 0x100, RZ ;  /* 0x000001007b557824 */ /* 0x000fc400078e00ff */
[----:B------:R-:W-:-:S03]  /*5970*/  IMAD.SHL.U32 R5, R123, 0x40, RZ ;  /* 0x000000407b057824 */ /* 0x000fc600078e00ff */
[----:B------:R-:W-:Y:S02]  /*5980*/  LOP3.LUT R85, R85, 0x1000, RZ, 0xc0, !PT ;  /* 0x0000100055557812 */ /* 0x000fe400078ec0ff */
[----:B------:R-:W-:Y:S01]  /*5990*/  LOP3.LUT R2, R59, 0x800, R5, 0xf8, !PT ;  /* 0x000008003b027812 */ /* 0x000fe200078ef805 */
[----:B------:R-:W-:Y:S01]  /*59a0*/  BAR.SYNC.DEFER_BLOCKING 0x0 ;  /* 0x0000000000007b1d */ /* 0x000fe20000010000 */
[----:B------:R-:W-:Y:S01]  /*59b0*/  IADD3 R23, PT, PT, R23, UR5, R85 ;  /* 0x0000000517177c10 */ /* 0x000fe2000fffe055 */
[----:B-1----:R-:W-:Y:S02]  /*59c0*/  IMAD.MOV.U32 R114, RZ, RZ, R14 ;  /* 0x000000ffff727224 */ /* 0x002fe400078e000e */
[----:B------:R-:W-:Y:S02]  /*59d0*/  IMAD.MOV.U32 R115, RZ, RZ, R15 ;  /* 0x000000ffff737224 */ /* 0x000fe400078e000f */
[----:B------:R-:W-:Y:S02]  /*59e0*/  IMAD.MOV.U32 R112, RZ, RZ, R10 ;  /* 0x000000ffff707224 */ /* 0x000fe400078e000a */
[----:B------:R-:W-:-:S02]  /*59f0*/  IMAD.MOV.U32 R113, RZ, RZ, R11 ;  /* 0x000000ffff717224 */ /* 0x000fc400078e000b */
[----:B------:R-:W-:Y:S02]  /*5a00*/  IMAD.MOV.U32 R106, RZ, RZ, R8 ;  /* 0x000000ffff6a7224 */ /* 0x000fe400078e0008 */
[----:B------:R-:W-:Y:S01]  /*5a10*/  IMAD.MOV.U32 R107, RZ, RZ, R9 ;  /* 0x000000ffff6b7224 */ /* 0x000fe200078e0009 */
[----:B------:R-:W-:Y:S04]  /*5a20*/  LDSM.16.MT88.4 R68, [R23] ;  /* 0x000000001744783b */ /* 0x000fe80000004200 */
[----:B------:R-:W1:Y:S04]  /*5a30*/  LDSM.16.M88.4 R4, [R2+UR5+0x10000] ;  /* 0x010000050204783b */ /* 0x000e680008000200 */
[----:B------:R-:W4:Y:S04]  /*5a40*/  LDSM.16.M88.4 R8, [R2+UR5+0x11000] ;  /* 0x011000050208783b */ /* 0x000f280008000200 */
[----:B------:R-:W5:Y:S04]  /*5a50*/  LDSM.16.M88.4 R12, [R2+UR5+0x12000] ;  /* 0x01200005020c783b */ /* 0x000f680008000200 */
[----:B------:R-:W0:Y:S04]  /*5a60*/  LDSM.16.M88.4 R64, [R2+UR5+0x13000] ;  /* 0x013000050240783b */ /* 0x000e280008000200 */
[----:B------:R-:W0:Y:S04]  /*5a70*/  LDSM.16.MT88.4 R60, [R23+0x100] ;  /* 0x00010000173c783b */ /* 0x000e280000004200 */
[----:B------:R-:W0:Y:S04]  /*5a80*/  LDSM.16.MT88.4 R56, [R23+0x2000] ;  /* 0x002000001738783b */ /* 0x000e280000004200 */
[----:B------:R-:W0:Y:S01]  /*5a90*/  LDSM.16.MT88.4 R16, [R23+0x2100] ;  /* 0x002100001710783b */ /* 0x000e220000004200 */
[----:B--2---:R-:W-:-:S03]  /*5aa0*/  LOP3.LUT R3, R2, 0x40, RZ, 0x3c, !PT ;  /* 0x0000004002037812 */ /* 0x004fc600078e3cff */
[----:B------:R-:W-:Y:S04]  /*5ab0*/  LDSM.16.MT88.4 R100, [R23+0x4000] ;  /* 0x004000001764783b */ /* 0x000fe80000004200 */
[----:B------:R-:W2:Y:S04]  /*5ac0*/  LDSM.16.M88.4 R96, [R3+UR5+0x10000] ;  /* 0x010000050360783b */ /* 0x000ea80008000200 */
[----:B------:R-:W-:Y:S01]  /*5ad0*/  LDSM.16.M88.4 R84, [R3+UR5+0x12000] ;  /* 0x012000050354783b */ /* 0x000fe20008000200 */
[C---:B-1----:R-:W-:Y:S03]  /*5ae0*/  HMMA.16816.F32 R28, R68.reuse, R4, R28 ;  /* 0x00000004441c723c */ /* 0x042fe6000000181c */
[----:B------:R-:W-:Y:S05]  /*5af0*/  LDSM.16.MT88.4 R88, [R23+0x4100] ;  /* 0x004100001758783b */ /* 0x000fea0000004200 */
[C---:B----4-:R-:W-:Y:S08]  /*5b00*/  HMMA.16816.F32 R24, R68.reuse, R8, R24 ;  /* 0x000000084418723c */ /* 0x050ff00000001818 */
[C---:B-----5:R-:W-:Y:S08]  /*5b10*/  HMMA.16816.F32 R40, R68.reuse, R12, R40 ;  /* 0x0000000c4428723c */ /* 0x060ff00000001828 */
[----:B0-----:R-:W-:Y:S01]  /*5b20*/  HMMA.16816.F32 R52, R68, R64, R52 ;  /* 0x000000404434723c */ /* 0x001fe20000001834 */
[----:B------:R-:W-:Y:S07]  /*5b30*/  LDSM.16.M88.4 R68, [R3+UR5+0x13000] ;  /* 0x013000050344783b */ /* 0x000fee0008000200 */
[C---:B------:R-:W-:Y:S01]  /*5b40*/  HMMA.16816.F32 R92, R60.reuse, R4, R48 ;  /* 0x000000043c5c723c */ /* 0x040fe20000001830 */
[----:B------:R-:W0:Y:S07]  /*5b50*/  LDSM.16.M88.4 R48, [R3+UR5+0x11000] ;  /* 0x011000050330783b */ /* 0x000e2e0008000200 */
[C---:B------:R-:W-:Y:S08]  /*5b60*/  HMMA.16816.F32 R32, R60.reuse, R8, R32 ;  /* 0x000000083c20723c */ /* 0x040ff00000001820 */
[C---:B---3--:R-:W-:Y:S08]  /*5b70*/  HMMA.16816.F32 R36, R60.reuse, R12, R36 ;  /* 0x0000000c3c24723c */ /* 0x048ff00000001824 */
[----:B------:R-:W-:Y:S01]  /*5b80*/  HMMA.16816.F32 R44, R60, R64, R44 ;  /* 0x000000403c2c723c */ /* 0x000fe2000000182c */
[----:B------:R-:W-:Y:S07]  /*5b90*/  LDSM.16.MT88.4 R60, [R23+0x8000] ;  /* 0x00800000173c783b */ /* 0x000fee0000004200 */
[-C--:B------:R-:W-:Y:S08]  /*5ba0*/  HMMA.16816.F32 R28, R56, R6.reuse, R28 ;  /* 0x00000006381c723c */ /* 0x080ff0000000181c */
[----:B------:R-:W-:Y:S01]  /*5bb0*/  HMMA.16816.F32 R92, R16, R6, R92 ;  /* 0x00000006105c723c */ /* 0x000fe2000000185c */
[----:B------:R-:W1:Y:S07]  /*5bc0*/  LDSM.16.MT88.4 R4, [R23+0x6000] ;  /* 0x006000001704783b */ /* 0x000e6e0000004200 */
[C---:B------:R-:W-:Y:S08]  /*5bd0*/  HMMA.16816.F32 R24, R56.reuse, R10, R24 ;  /* 0x0000000a3818723c */ /* 0x040ff00000001818 */
[C---:B------:R-:W-:Y:S08]  /*5be0*/  HMMA.16816.F32 R40, R56.reuse, R14, R40 ;  /* 0x0000000e3828723c */ /* 0x040ff00000001828 */
[----:B------:R-:W-:Y:S01]  /*5bf0*/  HMMA.16816.F32 R52, R56, R66, R52 ;  /* 0x000000423834723c */ /* 0x000fe20000001834 */
[----:B------:R-:W-:Y:S07]  /*5c00*/  LDSM.16.M88.4 R56, [R2+UR5+0x10080] ;  /* 0x010080050238783b */ /* 0x000fee0008000200 */
[C---:B------:R-:W-:Y:S01]  /*5c10*/  HMMA.16816.F32 R32, R16.reuse, R10, R32 ;  /* 0x0000000a1020723c */ /* 0x040fe20000001820 */
[----:B------:R-:W3:Y:S07]  /*5c20*/  LDSM.16.MT88.4 R8, [R23+0x6100] ;  /* 0x006100001708783b */ /* 0x000eee0000004200 */
[C---:B------:R-:W-:Y:S01]  /*5c30*/  HMMA.16816.F32 R36, R16.reuse, R14, R36 ;  /* 0x0000000e1024723c */ /* 0x040fe20000001824 */
[----:B------:R-:W-:Y:S07]  /*5c40*/  LDSM.16.M88.4 R12, [R2+UR5+0x12080] ;  /* 0x01208005020c783b */ /* 0x000fee0008000200 */
[----:B------:R-:W-:Y:S01]  /*5c50*/  HMMA.16816.F32 R44, R16, R66, R44 ;  /* 0x00000042102c723c */ /* 0x000fe2000000182c */
[----:B------:R-:W4:Y:S04]  /*5c60*/  LDSM.16.M88.4 R16, [R2+UR5+0x11080] ;  /* 0x011080050210783b */ /* 0x000f280008000200 */
[----:B------:R-:W5:Y:S03]  /*5c70*/  LDSM.16.M88.4 R64, [R2+UR5+0x13080] ;  /* 0x013080050240783b */ /* 0x000f660008000200 */
[C---:B--2---:R-:W-:Y:S08]  /*5c80*/  HMMA.16816.F32 R28, R100.reuse, R96, R28 ;  /* 0x00000060641c723c */ /* 0x044ff0000000181c */
[C---:B0-----:R-:W-:Y:S08]  /*5c90*/  HMMA.16816.F32 R24, R100.reuse, R48, R24 ;  /* 0x000000306418723c */ /* 0x041ff00000001818 */
[C---:B------:R-:W-:Y:S08]  /*5ca0*/  HMMA.16816.F32 R40, R100.reuse, R84, R40 ;  /* 0x000000546428723c */ /* 0x040ff00000001828 */
[----:B------:R-:W-:Y:S01]  /*5cb0*/  HMMA.16816.F32 R52, R100, R68, R52 ;  /* 0x000000446434723c */ /* 0x000fe20000001834 */
[----:B------:R-:W0:Y:S07]  /*5cc0*/  LDSM.16.MT88.4 R100, [R23+0x8100] ;  /* 0x008100001764783b */ /* 0x000e2e0000004200 */
[C---:B------:R-:W-:Y:S08]  /*5cd0*/  HMMA.16816.F32 R92, R88.reuse, R96, R92 ;  /* 0x00000060585c723c */ /* 0x040ff0000000185c */
[C---:B------:R-:W-:Y:S08]  /*5ce0*/  HMMA.16816.F32 R32, R88.reuse, R48, R32 ;  /* 0x000000305820723c */ /* 0x040ff00000001820 */
[C---:B------:R-:W-:Y:S08]  /*5cf0*/  HMMA.16816.F32 R36, R88.reuse, R84, R36 ;  /* 0x000000545824723c */ /* 0x040ff00000001824 */
[----:B------:R-:W-:Y:S01]  /*5d00*/  HMMA.16816.F32 R44, R88, R68, R44 ;  /* 0x00000044582c723c */ /* 0x000fe2000000182c */
[----:B------:R-:W-:Y:S01]  /*5d10*/  IMAD.SHL.U32 R118, R118, 0x80, RZ ;  /* 0x0000008076767824 */ /* 0x000fe200078e00ff */
[----:B------:R-:W-:Y:S06]  /*5d20*/  LDSM.16.MT88.4 R88, [R23+0xe000] ;  /* 0x00e000001758783b */ /* 0x000fec0000004200 */
[C---:B-1----:R-:W-:Y:S08]  /*5d30*/  HMMA.16816.F32 R28, R4.reuse, R98, R28 ;  /* 0x00000062041c723c */ /* 0x042ff0000000181c */
[C---:B------:R-:W-:Y:S08]  /*5d40*/  HMMA.16816.F32 R24, R4.reuse, R50, R24 ;  /* 0x000000320418723c */ /* 0x040ff00000001818 */
[C---:B------:R-:W-:Y:S08]  /*5d50*/  HMMA.16816.F32 R40, R4.reuse, R86, R40 ;  /* 0x000000560428723c */ /* 0x040ff00000001828 */
[----:B------:R-:W-:Y:S08]  /*5d60*/  HMMA.16816.F32 R52, R4, R70, R52 ;  /* 0x000000460434723c */ /* 0x000ff00000001834 */
[C---:B---3--:R-:W-:Y:S08]  /*5d70*/  HMMA.16816.F32 R92, R8.reuse, R98, R92 ;  /* 0x00000062085c723c */ /* 0x048ff0000000185c */
[C---:B------:R-:W-:Y:S08]  /*5d80*/  HMMA.16816.F32 R32, R8.reuse, R50, R32 ;  /* 0x000000320820723c */ /* 0x040ff00000001820 */
[C---:B------:R-:W-:Y:S08]  /*5d90*/  HMMA.16816.F32 R36, R8.reuse, R86, R36 ;  /* 0x000000560824723c */ /* 0x040ff00000001824 */
[----:B------:R-:W-:Y:S01]  /*5da0*/  HMMA.16816.F32 R44, R8, R70, R44 ;  /* 0x00000046082c723c */ /* 0x000fe2000000182c */
[----:B------:R-:W1:Y:S01]  /*5db0*/  LDSM.16.MT88.4 R8, [R23+0xa100] ;  /* 0x00a100001708783b */ /* 0x000e620000004200 */
[----:B------:R-:W-:-:S03]  /*5dc0*/  IMAD.WIDE R82, R118, 0x2, R82 ;  /* 0x0000000276527825 */ /* 0x000fc600078e0252 */
[----:B------:R-:W2:Y:S03]  /*5dd0*/  LDSM.16.MT88.4 R4, [R23+0xa000] ;  /* 0x00a000001704783b */ /* 0x000ea60000004200 */
[C---:B------:R-:W-:Y:S01]  /*5de0*/  HMMA.16816.F32 R28, R60.reuse, R56, R28 ;  /* 0x000000383c1c723c */ /* 0x040fe2000000181c */
[C---:B------:R-:W-:Y:S01]  /*5df0*/  IMAD.WIDE R80, R118.reuse, 0x2, R80 ;  /* 0x0000000276507825 */ /* 0x040fe200078e0250 */
[----:B------:R-:W-:Y:S03]  /*5e00*/  LDSM.16.MT88.4 R96, [R23+0xc100] ;  /* 0x00c100001760783b */ /* 0x000fe60000004200 */
[C---:B------:R-:W-:Y:S01]  /*5e10*/  IMAD.WIDE R78, R118.reuse, 0x2, R78 ;  /* 0x00000002764e7825 */ /* 0x040fe200078e024e */
[----:B------:R-:W-:Y:S02]  /*5e20*/  LDSM.16.M88.4 R48, [R3+UR5+0x10080] ;  /* 0x010080050330783b */ /* 0x000fe40008000200 */
[C---:B----4-:R-:W-:Y:S08]  /*5e30*/  HMMA.16816.F32 R24, R60.reuse, R16, R24 ;  /* 0x000000103c18723c */ /* 0x050ff00000001818 */
[C---:B------:R-:W-:Y:S08]  /*5e40*/  HMMA.16816.F32 R40, R60.reuse, R12, R40 ;  /* 0x0000000c3c28723c */ /* 0x040ff00000001828 */
[----:B-----5:R-:W-:Y:S01]  /*5e50*/  HMMA.16816.F32 R52, R60, R64, R52 ;  /* 0x000000403c34723c */ /* 0x020fe20000001834 */
[----:B------:R-:W-:Y:S01]  /*5e60*/  IMAD.WIDE R76, R118, 0x2, R76 ;  /* 0x00000002764c7825 */ /* 0x000fe200078e024c */
[----:B------:R-:W-:Y:S06]  /*5e70*/  LDSM.16.MT88.4 R68, [R23+0xc000] ;  /* 0x00c000001744783b */ /* 0x000fec0000004200 */
[C---:B0-----:R-:W-:Y:S08]  /*5e80*/  HMMA.16816.F32 R92, R100.reuse, R56, R92 ;  /* 0x00000038645c723c */ /* 0x041ff0000000185c */
[C---:B------:R-:W-:Y:S01]  /*5e90*/  HMMA.16816.F32 R84, R100.reuse, R12, R36 ;  /* 0x0000000c6454723c */ /* 0x040fe20000001824 */
[----:B------:R-:W-:Y:S01]  /*5ea0*/  STL [R1+0x34], R82 ;  /* 0x0000345201007387 */ /* 0x000fe20000100800 */
[----:B------:R-:W-:Y:S01]  /*5eb0*/  IMAD.MOV.U32 R108, RZ, RZ, R112 ;  /* 0x000000ffff6c7224 */ /* 0x000fe200078e0070 */
[----:B------:R-:W0:Y:S05]  /*5ec0*/  LDC R12, c[0x0][0x3a8] ;  /* 0x0000ea00ff0c7b82 */ /* 0x000e2a0000000800 */
[C---:B------:R-:W-:Y:S01]  /*5ed0*/  HMMA.16816.F32 R60, R100.reuse, R16, R32 ;  /* 0x00000010643c723c */ /* 0x040fe20000001820 */
[----:B------:R-:W-:Y:S01]  /*5ee0*/  IMAD.MOV.U32 R109, RZ, RZ, R113 ;  /* 0x000000ffff6d7224 */ /* 0x000fe200078e0071 */
[----:B------:R-:W-:Y:S04]  /*5ef0*/  STL [R1+0x30], R83 ;  /* 0x0000305301007387 */ /* 0x000fe80000100800 */
[----:B------:R-:W-:Y:S02]  /*5f00*/  LDSM.16.M88.4 R36, [R3+UR5+0x12080] ;  /* 0x012080050324783b */ /* 0x000fe40008000200 */
[----:B------:R-:W-:Y:S02]  /*5f10*/  HMMA.16816.F32 R100, R100, R64, R44 ;  /* 0x000000406464723c */ /* 0x000fe4000000182c */
[----:B------:R-:W-:Y:S04]  /*5f20*/  STL [R1+0x2c], R80 ;  /* 0x00002c5001007387 */ /* 0x000fe80000100800 */
[----:B------:R-:W3:Y:S04]  /*5f30*/  LDL.LU.64 R56, [R1] ;  /* 0x0000000001387983 */ /* 0x000ee80000300a00 */
[----:B------:R-:W-:Y:S01]  /*5f40*/  STL [R1+0x28], R81 ;  /* 0x0000285101007387 */ /* 0x000fe20000100800 */
[----:B------:R-:W-:-:S03]  /*5f50*/  IMAD.MOV.U32 R16, RZ, RZ, R106 ;  /* 0x000000ffff107224 */ /* 0x000fc600078e006a */
[----:B------:R-:W-:Y:S01]  /*5f60*/  STL [R1+0x24], R78 ;  /* 0x0000244e01007387 */ /* 0x000fe20000100800 */
[----:B------:R-:W-:-:S03]  /*5f70*/  IMAD.MOV.U32 R17, RZ, RZ, R107 ;  /* 0x000000ffff117224 */ /* 0x000fc600078e006b */
[----:B------:R-:W-:Y:S01]  /*5f80*/  STL [R1+0x20], R79 ;  /* 0x0000204f01007387 */ /* 0x000fe20000100800 */
[C---:B-1----:R-:W-:Y:S03]  /*5f90*/  HMMA.16816.F32 R92, R8.reuse, R58, R92 ;  /* 0x0000003a085c723c */ /* 0x042fe6000000185c */
[----:B------:R-:W-:Y:S04]  /*5fa0*/  STL [R1+0x1c], R76 ;  /* 0x00001c4c01007387 */ /* 0x000fe80000100800 */
[----:B------:R-:W-:Y:S01]  /*5fb0*/  STL [R1+0x18], R77 ;  /* 0x0000184d01007387 */ /* 0x000fe20000100800 */
[C---:B------:R-:W-:Y:S03]  /*5fc0*/  HMMA.16816.F32 R60, R8.reuse, R18, R60 ;  /* 0x00000012083c723c */ /* 0x040fe6000000183c */
[----:B------:R-:W4:Y:S04]  /*5fd0*/  LDL.LU.64 R106, [R1+0x8] ;  /* 0x00000800016a7983 */ /* 0x000f280000300a00 */
[----:B------:R-:W5:Y:S01]  /*5fe0*/  LDL.LU.64 R112, [R1+0x10] ;  /* 0x0000100001707983 */ /* 0x000f620000300a00 */
[C---:B------:R-:W-:Y:S03]  /*5ff0*/  HMMA.16816.F32 R84, R8.reuse, R14, R84 ;  /* 0x0000000e0854723c */ /* 0x040fe60000001854 */
[----:B------:R-:W1:Y:S04]  /*6000*/  LDSM.16.M88.4 R44, [R3+UR5+0x13080] ;  /* 0x01308005032c783b */ /* 0x000e680008000200 */
[----:B------:R0:W1:Y:S01]  /*6010*/  LDSM.16.M88.4 R32, [R3+UR5+0x11080] ;  /* 0x011080050320783b */ /* 0x0000620008000200 */
[----:B------:R-:W-:Y:S01]  /*6020*/  HMMA.16816.F32 R100, R8, R66, R100 ;  /* 0x000000420864723c */ /* 0x000fe20000001864 */
[----:B------:R-:W-:-:S02]  /*6030*/  IMAD.WIDE R10, R118, 0x2, R72 ;  /* 0x00000002760a7825 */ /* 0x000fc400078e0248 */
[----:B------:R-:W3:Y:S02]  /*6040*/  LDL.LU.64 R72, [R1+0x50] ;  /* 0x0000500001487983 */ /* 0x000ee40000300a00 */
[----:B0-----:R-:W-:-:S03]  /*6050*/  IMAD.WIDE R2, R118, 0x2, R120 ;  /* 0x0000000276027825 */ /* 0x001fc600078e0278 */
[C---:B--2---:R-:W-:Y:S01]  /*6060*/  HMMA.16816.F32 R28, R4.reuse, R58, R28 ;  /* 0x0000003a041c723c */ /* 0x044fe2000000181c */
[----:B------:R-:W0:Y:S01]  /*6070*/  LDSM.16.MT88.4 R20, [R23+0xe100] ;  /* 0x00e100001714783b */ /* 0x000e220000004200 */
[----:B------:R-:W-:Y:S02]  /*6080*/  IMAD.MOV.U32 R121, RZ, RZ, R2 ;  /* 0x000000ffff797224 */ /* 0x000fe400078e0002 */
[----:B------:R-:W-:Y:S02]  /*6090*/  IMAD.MOV.U32 R120, RZ, RZ, R3 ;  /* 0x000000ffff787224 */ /* 0x000fe400078e0003 */
[----:B------:R-:W-:Y:S02]  /*60a0*/  IMAD.WIDE R2, R118, 0x2, R114 ;  /* 0x0000000276027825 */ /* 0x000fe400078e0272 */
[----:B------:R-:W-:Y:S02]  /*60b0*/  HMMA.16816.F32 R24, R4, R18, R24 ;  /* 0x000000120418723c */ /* 0x000fe40000001818 */
[----:B------:R-:W-:-:S02]  /*60c0*/  IMAD.MOV.U32 R114, RZ, RZ, R2 ;  /* 0x000000ffff727224 */ /* 0x000fc400078e0002 */
[----:B------:R-:W-:Y:S02]  /*60d0*/  IMAD.MOV.U32 R111, RZ, RZ, R3 ;  /* 0x000000ffff6f7224 */ /* 0x000fe400078e0003 */
[----:B------:R-:W-:Y:S02]  /*60e0*/  IMAD.WIDE R2, R118, 0x2, R16 ;  /* 0x0000000276027825 */ /* 0x000fe400078e0210 */
[C---:B------:R-:W-:Y:S08]  /*60f0*/  HMMA.16816.F32 R40, R4.reuse, R14, R40 ;  /* 0x0000000e0428723c */ /* 0x040ff00000001828 */
[----:B------:R-:W-:Y:S08]  /*6100*/  HMMA.16816.F32 R52, R4, R66, R52 ;  /* 0x000000420434723c */ /* 0x000ff00000001834 */
[----:B-1----:R-:W-:Y:S01]  /*6110*/  HMMA.16816.F32 R4, R96, R44, R100 ;  /* 0x0000002c6004723c */ /* 0x002fe20000001864 */
[----:B------:R-:W-:-:S02]  /*6120*/  IMAD.MOV.U32 R102, RZ, RZ, R2 ;  /* 0x000000ffff667224 */ /* 0x000fc400078e0002 */
[----:B------:R-:W-:Y:S02]  /*6130*/  IMAD.MOV.U32 R101, RZ, RZ, R3 ;  /* 0x000000ffff657224 */ /* 0x000fe400078e0003 */
[----:B---3--:R-:W-:Y:S02]  /*6140*/  IMAD.WIDE R2, R118, 0x2, R72 ;  /* 0x0000000276027825 */ /* 0x008fe400078e0248 */
[----:B------:R-:W2:Y:S01]  /*6150*/  LDL.LU.64 R72, [R1+0x48] ;  /* 0x0000480001487983 */ /* 0x000ea20000300a00 */
[C---:B------:R-:W-:Y:S08]  /*6160*/  HMMA.16816.F32 R24, R68.reuse, R32, R24 ;  /* 0x000000204418723c */ /* 0x040ff00000001818 */
[----:B------:R-:W-:Y:S08]  /*6170*/  HMMA.16816.F32 R40, R68, R36, R40 ;  /* 0x000000244428723c */ /* 0x000ff00000001828 */
[C---:B------:R-:W-:Y:S08]  /*6180*/  HMMA.16816.F32 R60, R96.reuse, R32, R60 ;  /* 0x00000020603c723c */ /* 0x040ff0000000183c */
[----:B------:R-:W-:Y:S08]  /*6190*/  HMMA.16816.F32 R84, R96, R36, R84 ;  /* 0x000000246054723c */ /* 0x000ff00000001854 */
[----:B------:R-:W-:Y:S01]  /*61a0*/  HMMA.16816.F32 R52, R68, R44, R52 ;  /* 0x0000002c4434723c */ /* 0x000fe20000001834 */
[----:B------:R-:W-:-:S07]  /*61b0*/  UIADD3 UR6, UPT, UPT, UR6, -0x1, URZ ;  /* 0xffffffff06067890 */ /* 0x000fce000fffe0ff */
[-C--:B------:R-:W-:Y:S08]  /*61c0*/  HMMA.16816.F32 R28, R68, R48.reuse, R28 ;  /* 0x00000030441c723c */ /* 0x080ff0000000181c */
[----:B------:R-:W-:Y:S08]  /*61d0*/  HMMA.16816.F32 R92, R96, R48, R92 ;  /* 0x00000030605c723c */ /* 0x000ff0000000185c */
[C---:B------:R-:W-:Y:S08]  /*61e0*/  HMMA.16816.F32 R24, R88.reuse, R34, R24 ;  /* 0x000000225818723c */ /* 0x040ff00000001818 */
[----:B------:R-:W-:Y:S01]  /*61f0*/  HMMA.16816.F32 R40, R88, R38, R40 ;  /* 0x000000265828723c */ /* 0x000fe20000001828 */
[----:B------:R-:W-:-:S07]  /*6200*/  IMAD.WIDE R8, R118, 0x2, R124 ;  /* 0x0000000276087825 */ /* 0x000fce00078e027c */
[----:B0-----:R-:W-:Y:S01]  /*6210*/  HMMA.16816.F32 R32, R20, R34, R60 ;  /* 0x000000221420723c */ /* 0x001fe2000000183c */
[----:B------:R-:W-:-:S07]  /*6220*/  UISETP.NE.U32.AND UP0, UPT, UR6, URZ, UPT ;  /* 0x000000ff0600728c */ /* 0x000fce000bf05070 */
[----:B------:R-:W-:Y:S01]  /*6230*/  HMMA.16816.F32 R36, R20, R38, R84 ;  /* 0x000000261424723c */ /* 0x000fe20000001854 */
[----:B------:R-:W-:-:S04]  /*6240*/  IMAD.WIDE R104, R118, 0x2, R104 ;  /* 0x0000000276687825 */ /* 0x000fc800078e0268 */
[----:B------:R-:W-:Y:S02]  /*6250*/  IMAD.MOV.U32 R125, RZ, RZ, R8 ;  /* 0x000000ffff7d7224 */ /* 0x000fe400078e0008 */
[----:B------:R-:W-:Y:S01]  /*6260*/  IMAD.MOV.U32 R124, RZ, RZ, R9 ;  /* 0x000000ffff7c7224 */ /* 0x000fe200078e0009 */
[----:B------:R-:W-:Y:S01]  /*6270*/  HMMA.16816.F32 R52, R88, R46, R52 ;  /* 0x0000002e5834723c */ /* 0x000fe20000001834 */
[----:B------:R-:W-:Y:S02]  /*6280*/  IMAD.MOV.U32 R117, RZ, RZ, R105 ;  /* 0x000000ffff757224 */ /* 0x000fe400078e0069 */
[----:B------:R-:W-:-:S04]  /*6290*/  IMAD.WIDE R8, R118, 0x2, R108 ;  /* 0x0000000276087825 */ /* 0x000fc800078e026c */
[----:B------:R-:W-:Y:S01]  /*62a0*/  IMAD.MOV.U32 R108, RZ, RZ, R10 ;  /* 0x000000ffff6c7224 */ /* 0x000fe200078e000a */
[----:B------:R-:W-:Y:S01]  /*62b0*/  HMMA.16816.F32 R44, R20, R46, R4 ;  /* 0x0000002e142c723c */ /* 0x000fe20000001804 */
[----:B------:R-:W-:Y:S02]  /*62c0*/  IMAD.MOV.U32 R105, RZ, RZ, R11 ;  /* 0x000000ffff697224 */ /* 0x000fe400078e000b */
[----:B------:R-:W-:Y:S02]  /*62d0*/  IMAD.MOV.U32 R98, RZ, RZ, R2 ;  /* 0x000000ffff627224 */ /* 0x000fe400078e0002 */
[----:B------:R-:W-:Y:S02]  /*62e0*/  IMAD.MOV.U32 R97, RZ, RZ, R3 ;  /* 0x000000ffff617224 */ /* 0x000fe400078e0003 */
[C---:B------:R-:W-:Y:S01]  /*62f0*/  IMAD.WIDE R74, R118.reuse, 0x2, R74 ;  /* 0x00000002764a7825 */ /* 0x040fe200078e024a */
[----:B------:R-:W-:Y:S03]  /*6300*/  HMMA.16816.F32 R28, R88, R50, R28 ;  /* 0x00000032581c723c */ /* 0x000fe6000000181c */
[----:B------:R-:W-:-:S04]  /*6310*/  IMAD.WIDE R10, R118, 0x2, R56 ;  /* 0x00000002760a7825 */ /* 0x000fc800078e0238 */
[----:B----4-:R-:W-:Y:S01]  /*6320*/  IMAD.WIDE R4, R118, 0x2, R106 ;  /* 0x0000000276047825 */ /* 0x010fe200078e026a */
[----:B------:R-:W-:Y:S03]  /*6330*/  HMMA.16816.F32 R48, R20, R50, R92 ;  /* 0x000000321430723c */ /* 0x000fe6000000185c */
[----:B------:R-:W-:Y:S02]  /*6340*/  IMAD.SHL.U32 R12, R12, 0x80, RZ ;  /* 0x000000800c0c7824 */ /* 0x000fe400078e00ff */
[----:B-----5:R-:W-:-:S04]  /*6350*/  IMAD.WIDE R2, R118, 0x2, R112 ;  /* 0x0000000276027825 */ /* 0x020fc800078e0270 */
[----:B------:R-:W-:Y:S02]  /*6360*/  IMAD.MOV.U32 R119, RZ, RZ, R104 ;  /* 0x000000ffff777224 */ /* 0x000fe400078e0068 */
[----:B------:R-:W-:Y:S02]  /*6370*/  IMAD.MOV.U32 R123, RZ, RZ, R74 ;  /* 0x000000ffff7b7224 */ /* 0x000fe400078e004a */
[----:B------:R-:W-:Y:S02]  /*6380*/  IMAD.MOV.U32 R122, RZ, RZ, R75 ;  /* 0x000000ffff7a7224 */ /* 0x000fe400078e004b */
[----:B------:R-:W-:Y:S02]  /*6390*/  IMAD.MOV.U32 R104, RZ, RZ, R8 ;  /* 0x000000ffff687224 */ /* 0x000fe400078e0008 */
[----:B------:R-:W-:Y:S02]  /*63a0*/  IMAD.MOV.U32 R103, RZ, RZ, R9 ;  /* 0x000000ffff677224 */ /* 0x000fe400078e0009 */
[----:B------:R-:W-:-:S02]  /*63b0*/  IMAD.MOV.U32 R100, RZ, RZ, R10 ;  /* 0x000000ffff647224 */ /* 0x000fc400078e000a */
[----:B------:R-:W-:Y:S02]  /*63c0*/  IMAD.MOV.U32 R99, RZ, RZ, R11 ;  /* 0x000000ffff637224 */ /* 0x000fe400078e000b */
[----:B------:R-:W-:Y:S02]  /*63d0*/  IMAD.MOV.U32 R96, RZ, RZ, R4 ;  /* 0x000000ffff607224 */ /* 0x000fe400078e0004 */
[----:B------:R-:W-:Y:S02]  /*63e0*/  IMAD.MOV.U32 R95, RZ, RZ, R5 ;  /* 0x000000ffff5f7224 */ /* 0x000fe400078e0005 */
[----:B------:R-:W-:Y:S02]  /*63f0*/  IMAD.MOV.U32 R94, RZ, RZ, R2 ;  /* 0x000000ffff5e7224 */ /* 0x000fe400078e0002 */
[----:B------:R-:W-:Y:S01]  /*6400*/  IMAD.MOV.U32 R93, RZ, RZ, R3 ;  /* 0x000000ffff5d7224 */ /* 0x000fe200078e0003 */
[----:B------:R-:W-:Y:S01]  /*6410*/  UIADD3 UR7, UPT, UPT, UR7, -0x80, URZ ;  /* 0xffffff8007077890 */ /* 0x000fe2000fffe0ff */
[----:B--2---:R-:W-:Y:S01]  /*6420*/  IMAD.WIDE R72, R12, 0x2, R72 ;  /* 0x000000020c487825 */ /* 0x004fe200078e0248 */
[----:B------:R-:W-:Y:S10]  /*6430*/  BRA.U UP0, `(.L_x_2) ;  /* 0xffffffbd00687547 */ /* 0x000ff4000b83ffff */
[----:B------:R-:W-:Y:S02]  /*6440*/  F2FP.F16.F32.PACK_AB R39, R47, R39 ;  /* 0x000000272f27723e */ /* 0x000fe400000000ff */
[----:B------:R-:W-:Y:S02]  /*6450*/  F2FP.F16.F32.PACK_AB R38, R46, R38 ;  /* 0x000000262e26723e */ /* 0x000fe400000000ff */
[----:B------:R-:W-:Y:S02]  /*6460*/  F2FP.F16.F32.PACK_AB R37, R45, R37 ;  /* 0x000000252d25723e */ /* 0x000fe400000000ff */
[----:B------:R-:W-:Y:S02]  /*6470*/  F2FP.F16.F32.PACK_AB R36, R44, R36 ;  /* 0x000000242c24723e */ /* 0x000fe400000000ff */
[----:B------:R-:W-:Y:S02]  /*6480*/  F2FP.F16.F32.PACK_AB R43, R55, R43 ;  /* 0x0000002b372b723e */ /* 0x000fe400000000ff */
[----:B------:R-:W-:-:S02]  /*6490*/  F2FP.F16.F32.PACK_AB R42, R54, R42 ;  /* 0x0000002a362a723e */ /* 0x000fc400000000ff */
        /* <DEDUP_REMOVED lines=9> */
[----:B------:R-:W-:-:S07]  /*6530*/  F2FP.F16.F32.PACK_AB R24, R24, R28 ;  /* 0x0000001c1818723e */ /* 0x000fce00000000ff */
.L_x_1:
[----:B------:R-:W2:Y:S01]  /*6540*/  LDL.LU R9, [R1+0x40] ;  /* 0x0000400001097983 */ /* 0x000ea20000300800 */
[----:B------:R-:W1:Y:S03]  /*6550*/  LDCU UR4, c[0x0][0x3b4] ;  /* 0x00007680ff0477ac */ /* 0x000e660008000800 */
[----:B------:R-:W1:Y:S01]  /*6560*/  LDL.LU R7, [R1+0x3c] ;  /* 0x00003c0001077983 */ /* 0x000e620000300800 */
[----:B------:R-:W3:Y:S03]  /*6570*/  LDCU.128 UR12, c[0x0][0x390] ;  /* 0x00007200ff0c77ac */ /* 0x000ee60008000c00 */
[----:B------:R-:W4:Y:S01]  /*6580*/  LDL.LU R6, [R1+0x38] ;  /* 0x0000380001067983 */ /* 0x000f220000300800 */
[----:B------:R-:W5:Y:S01]  /*6590*/  S2R R8, SR_TID.X ;  /* 0x0000000000087919 */ /* 0x000f620000002100 */
[----:B------:R-:W0:Y:S02]  /*65a0*/  S2R R5, SR_TID.X ;  /* 0x0000000000057919 */ /* 0x000e240000002100 */
[----:B0----5:R-:W-:-:S02]  /*65b0*/  IMAD.SHL.U32 R0, R8, 0x200, RZ ;  /* 0x0000020008007824 */ /* 0x021fc400078e00ff */
[----:B------:R-:W-:-:S03]  /*65c0*/  IMAD.SHL.U32 R3, R8, 0x8, RZ ;  /* 0x0000000808037824 */ /* 0x000fc600078e00ff */
[----:B------:R-:W-:Y:S01]  /*65d0*/  LOP3.LUT R2, R0, 0x1000, RZ, 0xc0, !PT ;  /* 0x0000100000027812 */ /* 0x000fe200078ec0ff */
[----:B------:R-:W-:Y:S01]  /*65e0*/  IMAD.SHL.U32 R0, R8, 0x10, RZ ;  /* 0x0000001008007824 */ /* 0x000fe200078e00ff */
[----:B------:R-:W-:-:S04]  /*65f0*/  LOP3.LUT R3, R3, 0x80, RZ, 0xc0, !PT ;  /* 0x0000008003037812 */ /* 0x000fc800078ec0ff */
[----:B------:R-:W-:Y:S01]  /*6600*/  IADD3 R4, PT, PT, R3, UR5, R2 ;  /* 0x0000000503047c10 */ /* 0x000fe2000fffe002 */
[----:B------:R-:W-:Y:S01]  /*6610*/  IMAD.SHL.U32 R2, R8, 0x4, RZ ;  /* 0x0000000408027824 */ /* 0x000fe200078e00ff */
[----:B------:R-:W-:-:S04]  /*6620*/  LOP3.LUT R0, R0, 0x70, RZ, 0xc0, !PT ;  /* 0x0000007000007812 */ /* 0x000fc800078ec0ff */
[----:B------:R-:W-:Y:S02]  /*6630*/  LOP3.LUT R2, R2, 0x700, RZ, 0xc0, !PT ;  /* 0x0000070002027812 */ /* 0x000fe400078ec0ff */
[----:B------:R-:W-:-:S04]  /*6640*/  LOP3.LUT R5, R5, 0x1ff, RZ, 0xc0, !PT ;  /* 0x000001ff05057812 */ /* 0x000fc800078ec0ff */
[----:B------:R-:W-:Y:S01]  /*6650*/  LEA R57, R5, UR5, 0x4 ;  /* 0x0000000505397c11 */ /* 0x000fe2000f8e20ff */
[----:B------:R-:W-:Y:S01]  /*6660*/  BAR.SYNC.DEFER_BLOCKING 0x0 ;  /* 0x0000000000007b1d */ /* 0x000fe20000010000 */
[----:B--2---:R-:W-:-:S04]  /*6670*/  LOP3.LUT R3, R9, 0x2000, RZ, 0xc0, !PT ;  /* 0x0000200009037812 */ /* 0x004fc800078ec0ff */
[----:B------:R-:W-:-:S05]  /*6680*/  IADD3 R3, PT, PT, R0, R4, R3 ;  /* 0x0000000400037210 */ /* 0x000fca0007ffe003 */
[----:B------:R-:W-:-:S05]  /*6690*/  IMAD.IADD R55, R2, 0x1, R3 ;  /* 0x0000000102377824 */ /* 0x000fca00078e0203 */
[----:B------:R-:W-:Y:S04]  /*66a0*/  STSM.16.M88.4 [R55], R24 ;  /* 0x0000001837007844 */ /* 0x000fe80000000200 */
[----:B------:R0:W-:Y:S01]  /*66b0*/  STSM.16.M88.4 [R55+0x800], R32 ;  /* 0x0008002037007844 */ /* 0x0001e20000000200 */
[----:B-1----:R-:W-:Y:S01]  /*66c0*/  IMAD R3, R7, UR4, RZ ;  /* 0x0000000407037c24 */ /* 0x002fe2000f8e02ff */
[----:B------:R-:W1:Y:S01]  /*66d0*/  LDCU UR4, c[0x0][0x3b8] ;  /* 0x00007700ff0477ac */ /* 0x000e620008000800 */
[----:B------:R-:W-:Y:S01]  /*66e0*/  SHF.R.U32.HI R4, RZ, 0x8, R8 ;  /* 0x00000008ff047819 */ /* 0x000fe20000011608 */
[----:B------:R-:W-:Y:S03]  /*66f0*/  BAR.SYNC.DEFER_BLOCKING 0x0 ;  /* 0x0000000000007b1d */ /* 0x000fe60000010000 */
[----:B------:R-:W-:-:S02]  /*6700*/  SGXT.U32 R4, R4, 0x1 ;  /* 0x000000010404781a */ /* 0x000fc40000000000 */
[----:B---3--:R-:W-:Y:S02]  /*6710*/  LEA R13, P1, R3, UR12, 0x1 ;  /* 0x0000000c030d7c11 */ /* 0x008fe4000f8208ff */
[C-C-:B----4-:R-:W-:Y:S02]  /*6720*/  LOP3.LUT R2, R6.reuse, 0x3e, R4.reuse, 0xfe, !PT ;  /* 0x0000003e06027812 */ /* 0x150fe400078efe04 */
[C-C-:B------:R-:W-:Y:S02]  /*6730*/  LOP3.LUT R0, R6.reuse, 0x3c, R4.reuse, 0xfe, !PT ;  /* 0x0000003c06007812 */ /* 0x140fe400078efe04 */
[C-C-:B------:R-:W-:Y:S02]  /*6740*/  LOP3.LUT R12, R6.reuse, 0x3a, R4.reuse, 0xfe, !PT ;  /* 0x0000003a060c7812 */ /* 0x140fe400078efe04 */
[C-C-:B------:R-:W-:Y:S02]  /*6750*/  LOP3.LUT R15, R6.reuse, 0x38, R4.reuse, 0xfe, !PT ;  /* 0x00000038060f7812 */ /* 0x140fe400078efe04 */
[----:B------:R-:W-:-:S02]  /*6760*/  LOP3.LUT R14, R6, 0x36, R4, 0xfe, !PT ;  /* 0x00000036060e7812 */ /* 0x000fc400078efe04 */
[C-C-:B------:R-:W-:Y:S02]  /*6770*/  LOP3.LUT R16, R6.reuse, 0x34, R4.reuse, 0xfe, !PT ;  /* 0x0000003406107812 */ /* 0x140fe400078efe04 */
[C-C-:B------:R-:W-:Y:S02]  /*6780*/  LOP3.LUT R17, R6.reuse, 0x32, R4.reuse, 0xfe, !PT ;  /* 0x0000003206117812 */ /* 0x140fe400078efe04 */
[C-C-:B------:R-:W-:Y:S02]  /*6790*/  LOP3.LUT R19, R6.reuse, 0x30, R4.reuse, 0xfe, !PT ;  /* 0x0000003006137812 */ /* 0x140fe400078efe04 */
[C-C-:B------:R-:W-:Y:S01]  /*67a0*/  LOP3.LUT R18, R6.reuse, 0x2e, R4.reuse, 0xfe, !PT ;  /* 0x0000002e06127812 */ /* 0x140fe200078efe04 */
[----:B------:R-:W2:Y:S01]  /*67b0*/  LDS.128 R8, [R57] ;  /* 0x0000000039087984 */ /* 0x000ea20000000c00 */
[C-C-:B------:R-:W-:Y:S02]  /*67c0*/  LOP3.LUT R20, R6.reuse, 0x2c, R4.reuse, 0xfe, !PT ;  /* 0x0000002c06147812 */ /* 0x140fe400078efe04 */
[----:B------:R-:W-:-:S02]  /*67d0*/  LOP3.LUT R21, R6, 0x2a, R4, 0xfe, !PT ;  /* 0x0000002a06157812 */ /* 0x000fc400078efe04 */
[C-C-:B------:R-:W-:Y:S02]  /*67e0*/  LOP3.LUT R22, R6.reuse, 0x28, R4.reuse, 0xfe, !PT ;  /* 0x0000002806167812 */ /* 0x140fe400078efe04 */
[C-C-:B------:R-:W-:Y:S02]  /*67f0*/  LOP3.LUT R23, R6.reuse, 0x26, R4.reuse, 0xfe, !PT ;  /* 0x0000002606177812 */ /* 0x140fe400078efe04 */
[C-C-:B0-----:R-:W-:Y:S02]  /*6800*/  LOP3.LUT R32, R6.reuse, 0x24, R4.reuse, 0xfe, !PT ;  /* 0x0000002406207812 */ /* 0x141fe400078efe04 */
[C-C-:B------:R-:W-:Y:S02]  /*6810*/  LOP3.LUT R33, R6.reuse, 0x22, R4.reuse, 0xfe, !PT ;  /* 0x0000002206217812 */ /* 0x140fe400078efe04 */
[C-C-:B------:R-:W-:Y:S02]  /*6820*/  LOP3.LUT R34, R6.reuse, 0x20, R4.reuse, 0xfe, !PT ;  /* 0x0000002006227812 */ /* 0x140fe400078efe04 */
[----:B------:R-:W-:-:S02]  /*6830*/  LOP3.LUT R35, R6, 0x1e, R4, 0xfe, !PT ;  /* 0x0000001e06237812 */ /* 0x000fc400078efe04 */
[C-C-:B------:R-:W-:Y:S02]  /*6840*/  LOP3.LUT R44, R6.reuse, 0x1c, R4.reuse, 0xfe, !PT ;  /* 0x0000001c062c7812 */ /* 0x140fe400078efe04 */
[C-C-:B------:R-:W-:Y:S02]  /*6850*/  LOP3.LUT R45, R6.reuse, 0x1a, R4.reuse, 0xfe, !PT ;  /* 0x0000001a062d7812 */ /* 0x140fe400078efe04 */
[C-C-:B------:R-:W-:Y:S02]  /*6860*/  LOP3.LUT R46, R6.reuse, 0x18, R4.reuse, 0xfe, !PT ;  /* 0x00000018062e7812 */ /* 0x140fe400078efe04 */
        /* <DEDUP_REMOVED lines=9> */
[C---:B------:R-:W-:Y:S02]  /*6900*/  LOP3.LUT R5, R6.reuse, R4, RZ, 0xfc, !PT ;  /* 0x0000000406057212 */ /* 0x040fe400078efcff */
[C-C-:B------:R-:W-:Y:S02]  /*6910*/  LOP3.LUT R25, R6.reuse, 0x4, R4.reuse, 0xfe, !PT ;  /* 0x0000000406197812 */ /* 0x140fe400078efe04 */
[----:B------:R-:W-:Y:S02]  /*6920*/  LOP3.LUT R4, R6, 0x2, R4, 0xfe, !PT ;  /* 0x0000000206047812 */ /* 0x000fe400078efe04 */
[----:B------:R-:W-:Y:S01]  /*6930*/  ISETP.GE.AND P0, PT, R7, UR14, PT ;  /* 0x0000000e07007c0c */ /* 0x000fe2000bf06270 */
[----:B-1----:R-:W-:Y:S01]  /*6940*/  IMAD R54, R5, UR4, RZ ;  /* 0x0000000405367c24 */ /* 0x002fe2000f8e02ff */
[----:B------:R-:W-:Y:S01]  /*6950*/  LEA.HI.X.SX32 R3, R3, UR13, 0x1, P1 ;  /* 0x0000000d03037c11 */ /* 0x000fe200088f0eff */
[----:B------:R-:W-:Y:S01]  /*6960*/  IMAD R56, R4, UR4, RZ ;  /* 0x0000000404387c24 */ /* 0x000fe2000f8e02ff */
[----:B------:R-:W-:-:S02]  /*6970*/  ISETP.LT.AND P1, PT, R5, UR15, !P0 ;  /* 0x0000000f05007c0c */ /* 0x000fc4000c721270 */
[----:B------:R-:W-:Y:S02]  /*6980*/  ISETP.LT.AND P5, PT, R4, UR15, !P0 ;  /* 0x0000000f04007c0c */ /* 0x000fe4000c7a1270 */
[----:B------:R-:W0:Y:S01]  /*6990*/  LDS.128 R4, [R57+0x2000] ;  /* 0x0020000039047984 */ /* 0x000e220000000c00 */
[----:B------:R-:W-:Y:S01]  /*69a0*/  BAR.SYNC.DEFER_BLOCKING 0x0 ;  /* 0x0000000000007b1d */ /* 0x000fe20000010000 */
[C---:B------:R-:W-:Y:S01]  /*69b0*/  IMAD R58, R25.reuse, UR4, RZ ;  /* 0x00000004193a7c24 */ /* 0x040fe2000f8e02ff */
[----:B------:R-:W-:Y:S02]  /*69c0*/  ISETP.LT.AND P6, PT, R25, UR15, !P0 ;  /* 0x0000000f19007c0c */ /* 0x000fe4000c7c1270 */
[-C--:B------:R-:W-:Y:S02]  /*69d0*/  LEA R24, P2, R54, R13.reuse, 0x1 ;  /* 0x0000000d36187211 */ /* 0x080fe400078408ff */
[-C--:B------:R-:W-:Y:S01]  /*69e0*/  LEA R26, P3, R56, R13.reuse, 0x1 ;  /* 0x0000000d381a7211 */ /* 0x080fe200078608ff */
[----:B------:R-:W-:Y:S04]  /*69f0*/  STSM.16.M88.4 [R55], R40 ;  /* 0x0000002837007844 */ /* 0x000fe80000000200 */
[----:B------:R1:W-:Y:S01]  /*6a00*/  STSM.16.M88.4 [R55+0x800], R36 ;  /* 0x0008002437007844 */ /* 0x0003e20000000200 */
[----:B------:R-:W-:-:S02]  /*6a10*/  LEA R28, P4, R58, R13, 0x1 ;  /* 0x0000000d3a1c7211 */ /* 0x000fc400078808ff */
[-C--:B------:R-:W-:Y:S01]  /*6a20*/  LEA.HI.X.SX32 R25, R54, R3.reuse, 0x1, P2 ;  /* 0x0000000336197211 */ /* 0x080fe200010f0eff */
[----:B------:R-:W-:Y:S01]  /*6a30*/  BAR.SYNC.DEFER_BLOCKING 0x0 ;  /* 0x0000000000007b1d */ /* 0x000fe20000010000 */
[-C--:B------:R-:W-:Y:S01]  /*6a40*/  LEA.HI.X.SX32 R27, R56, R3.reuse, 0x1, P3 ;  /* 0x00000003381b7211 */ /* 0x080fe200018f0eff */
[C---:B------:R-:W-:Y:S01]  /*6a50*/  IMAD R54, R53.reuse, UR4, RZ ;  /* 0x0000000435367c24 */ /* 0x040fe2000f8e02ff */
[----:B------:R-:W-:Y:S02]  /*6a60*/  LEA.HI.X.SX32 R29, R58, R3, 0x1, P4 ;  /* 0x000000033a1d7211 */ /* 0x000fe400020f0eff */
[----:B------:R-:W-:Y:S02]  /*6a70*/  ISETP.LT.AND P3, PT, R53, UR15, !P0 ;  /* 0x0000000f35007c0c */ /* 0x000fe4000c761270 */
[C---:B------:R-:W-:Y:S02]  /*6a80*/  ISETP.LT.AND P2, PT, R51.reuse, UR15, !P0 ;  /* 0x0000000f33007c0c */ /* 0x040fe4000c741270 */
[----:B--2---:R-:W-:Y:S01]  /*6a90*/  PRMT R56, R8, 0x7632, R56 ;  /* 0x0000763208387816 */ /* 0x004fe20000000038 */
[----:B-1----:R-:W-:Y:S01]  /*6aa0*/  IMAD R36, R51, UR4, RZ ;  /* 0x0000000433247c24 */ /* 0x002fe2000f8e02ff */
[----:B------:R1:W-:Y:S04]  /*6ab0*/  @P1 STG.E.U16 desc[UR8][R24.64], R8 ;  /* 0x0000000818001986 */ /* 0x0003e8000c101508 */
[----:B------:R2:W-:Y:S04]  /*6ac0*/  @P5 STG.E.U16 desc[UR8][R26.64], R9 ;  /* 0x000000091a005986 */ /* 0x0005e8000c101508 */
[----:B------:R3:W-:Y:S01]  /*6ad0*/  @P6 STG.E.U16 desc[UR8][R28.64], R10 ;  /* 0x0000000a1c006986 */ /* 0x0007e2000c101508 */
[----:B------:R-:W-:-:S02]  /*6ae0*/  ISETP.LT.AND P1, PT, R52, UR15, !P0 ;  /* 0x0000000f34007c0c */ /* 0x000fc4000c721270 */
[----:B-1----:R-:W-:Y:S01]  /*6af0*/  LEA R24, P6, R54, R13, 0x1 ;  /* 0x0000000d36187211 */ /* 0x002fe200078c08ff */
[----:B------:R-:W-:-:S03]  /*6b00*/  IMAD R52, R52, UR4, RZ ;  /* 0x0000000434347c24 */ /* 0x000fc6000f8e02ff */
[----:B------:R-:W-:Y:S02]  /*6b10*/  LEA.HI.X.SX32 R25, R54, R3, 0x1, P6 ;  /* 0x0000000336197211 */ /* 0x000fe400030f0eff */
[C---:B------:R-:W-:Y:S01]  /*6b20*/  ISETP.LT.AND P6, PT, R50.reuse, UR15, !P0 ;  /* 0x0000000f32007c0c */ /* 0x040fe2000c7c1270 */
[----:B------:R-:W-:Y:S01]  /*6b30*/  IMAD R50, R50, UR4, RZ ;  /* 0x0000000432327c24 */ /* 0x000fe2000f8e02ff */
[-C--:B------:R-:W-:Y:S01]  /*6b40*/  LEA R8, P4, R52, R13.reuse, 0x1 ;  /* 0x0000000d34087211 */ /* 0x080fe200078808ff */
[----:B------:R-:W-:Y:S01]  /*6b50*/  @P3 STG.E.U16 desc[UR8][R24.64], R11 ;  /* 0x0000000b18003986 */ /* 0x000fe2000c101508 */
[-C--:B--2---:R-:W-:Y:S02]  /*6b60*/  LEA R26, P5, R36, R13.reuse, 0x1 ;  /* 0x0000000d241a7211 */ /* 0x084fe400078a08ff */
[----:B---3--:R-:W-:Y:S02]  /*6b70*/  LEA R28, P3, R50, R13, 0x1 ;  /* 0x0000000d321c7211 */ /* 0x008fe400078608ff */
[----:B------:R-:W-:-:S02]  /*6b80*/  PRMT R37, R9, 0x7632, R37 ;  /* 0x0000763209257816 */ /* 0x000fc40000000025 */
[-C--:B------:R-:W-:Y:S02]  /*6b90*/  LEA.HI.X.SX32 R9, R52, R3.reuse, 0x1, P4 ;  /* 0x0000000334097211 */ /* 0x080fe400020f0eff */
[-C--:B------:R-:W-:Y:S02]  /*6ba0*/  LEA.HI.X.SX32 R27, R36, R3.reuse, 0x1, P5 ;  /* 0x00000003241b7211 */ /* 0x080fe400028f0eff */
[----:B------:R-:W-:Y:S02]  /*6bb0*/  LEA.HI.X.SX32 R29, R50, R3, 0x1, P3 ;  /* 0x00000003321d7211 */ /* 0x000fe400018f0eff */
[----:B------:R-:W-:Y:S01]  /*6bc0*/  PRMT R38, R10, 0x7632, R38 ;  /* 0x000076320a267816 */ /* 0x000fe20000000026 */
[C---:B------:R-:W-:Y:S01]  /*6bd0*/  IMAD R10, R31.reuse, UR4, RZ ;  /* 0x000000041f0a7c24 */ /* 0x040fe2000f8e02ff */
[----:B0-----:R-:W-:Y:S01]  /*6be0*/  @P1 STG.E.U16 desc[UR8][R8.64], R4 ;  /* 0x0000000408001986 */ /* 0x001fe2000c101508 */
[----:B------:R-:W-:Y:S01]  /*6bf0*/  ISETP.LT.AND P3, PT, R31, UR15, !P0 ;  /* 0x0000000f1f007c0c */ /* 0x000fe2000c761270 */
[----:B------:R-:W-:-:S02]  /*6c00*/  IMAD R36, R30, UR4, RZ ;  /* 0x000000041e247c24 */ /* 0x000fc4000f8e02ff */
[----:B------:R-:W-:Y:S01]  /*6c10*/  @P2 STG.E.U16 desc[UR8][R26.64], R5 ;  /* 0x000000051a002986 */ /* 0x000fe2000c101508 */
[----:B------:R-:W-:-:S03]  /*6c20*/  ISETP.LT.AND P5, PT, R30, UR15, !P0 ;  /* 0x0000000f1e007c0c */ /* 0x000fc6000c7a1270 */
[----:B------:R0:W-:Y:S01]  /*6c30*/  @P6 STG.E.U16 desc[UR8][R28.64], R6 ;  /* 0x000000061c006986 */ /* 0x0001e2000c101508 */
[----:B------:R-:W-:-:S04]  /*6c40*/  LEA R30, P1, R10, R13, 0x1 ;  /* 0x0000000d0a1e7211 */ /* 0x000fc800078208ff */
[----:B------:R-:W-:Y:S02]  /*6c50*/  LEA.HI.X.SX32 R31, R10, R3, 0x1, P1 ;  /* 0x000000030a1f7211 */ /* 0x000fe400008f0eff */
[----:B0-----:R-:W-:Y:S01]  /*6c60*/  PRMT R29, R4, 0x7632, R29 ;  /* 0x00007632041d7816 */ /* 0x001fe2000000001d */
[C---:B------:R-:W-:Y:S01]  /*6c70*/  IMAD R4, R49.reuse, UR4, RZ ;  /* 0x0000000431047c24 */ /* 0x040fe2000f8e02ff */
[----:B------:R-:W-:-:S04]  /*6c80*/  ISETP.LT.AND P4, PT, R49, UR15, !P0 ;  /* 0x0000000f31007c0c */ /* 0x000fc8000c781270 */
[----:B------:R-:W-:Y:S01]  /*6c90*/  LEA R10, P1, R4, R13, 0x1 ;  /* 0x0000000d040a7211 */ /* 0x000fe200078208ff */
[----:B------:R-:W-:Y:S01]  /*6ca0*/  @P3 STG.E.U16 desc[UR8][R30.64], R7 ;  /* 0x000000071e003986 */ /* 0x000fe2000c101508 */
[----:B------:R-:W-:Y:S02]  /*6cb0*/  PRMT R39, R11, 0x7632, R39 ;  /* 0x000076320b277816 */ /* 0x000fe40000000027 */
[----:B------:R-:W-:Y:S02]  /*6cc0*/  PRMT R40, R5, 0x7632, R40 ;  /* 0x0000763205287816 */ /* 0x000fe40000000028 */
[----:B------:R-:W-:Y:S02]  /*6cd0*/  PRMT R41, R6, 0x7632, R41 ;  /* 0x0000763206297816 */ /* 0x000fe40000000029 */
[----:B------:R-:W-:Y:S02]  /*6ce0*/  PRMT R42, R7, 0x7632, R42 ;  /* 0x00007632072a7816 */ /* 0x000fe4000000002a */
[----:B------:R-:W-:-:S02]  /*6cf0*/  LEA.HI.X.SX32 R11, R4, R3, 0x1, P1 ;  /* 0x00000003040b7211 */ /* 0x000fc400008f0eff */
[----:B------:R-:W-:Y:S01]  /*6d00*/  LEA R8, P2, R36, R13, 0x1 ;  /* 0x0000000d24087211 */ /* 0x000fe200078408ff */
[----:B------:R-:W0:Y:S01]  /*6d10*/  LDS.128 R4, [R57] ;  /* 0x0000000039047984 */ /* 0x000e220000000c00 */
[C---:B------:R-:W-:Y:S01]  /*6d20*/  ISETP.LT.AND P3, PT, R48.reuse, UR15, !P0 ;  /* 0x0000000f30007c0c */ /* 0x040fe2000c761270 */
[----:B------:R-:W-:Y:S01]  /*6d30*/  IMAD R48, R48, UR4, RZ ;  /* 0x0000000430307c24 */ /* 0x000fe2000f8e02ff */
[----:B------:R-:W-:Y:S01]  /*6d40*/  LEA.HI.X.SX32 R9, R36, R3, 0x1, P2 ;  /* 0x0000000324097211 */ /* 0x000fe200010f0eff */
[C---:B------:R-:W-:Y:S01]  /*6d50*/  IMAD R28, R47.reuse, UR4, RZ ;  /* 0x000000042f1c7c24 */ /* 0x040fe2000f8e02ff */
[----:B------:R-:W-:Y:S02]  /*6d60*/  ISETP.LT.AND P2, PT, R47, UR15, !P0 ;  /* 0x0000000f2f007c0c */ /* 0x000fe4000c741270 */
[C---:B------:R-:W-:Y:S01]  /*6d70*/  ISETP.LT.AND P1, PT, R46.reuse, UR15, !P0 ;  /* 0x0000000f2e007c0c */ /* 0x040fe2000c721270 */
[----:B------:R1:W-:Y:S01]  /*6d80*/  @P5 STG.E.U16 desc[UR8][R8.64], R56 ;  /* 0x0000003808005986 */ /* 0x0003e2000c101508 */
[----:B------:R-:W-:Y:S01]  /*6d90*/  IMAD R46, R46, UR4, RZ ;  /* 0x000000042e2e7c24 */ /* 0x000fe2000f8e02ff */
[----:B------:R-:W-:-:S02]  /*6da0*/  LEA R24, P6, R48, R13, 0x1 ;  /* 0x0000000d30187211 */ /* 0x000fc400078c08ff */
[----:B------:R-:W-:Y:S02]  /*6db0*/  @P4 STG.E.U16 desc[UR8][R10.64], R37 ;  /* 0x000000250a004986 */ /* 0x000fe4000c101508 */
[----:B------:R-:W-:Y:S02]  /*6dc0*/  LEA R26, P5, R46, R13, 0x1 ;  /* 0x0000000d2e1a7211 */ /* 0x000fe400078a08ff */
[----:B------:R-:W-:Y:S02]  /*6dd0*/  LEA.HI.X.SX32 R25, R48, R3, 0x1, P6 ;  /* 0x0000000330197211 */ /* 0x000fe400030f0eff */
[C---:B-1----:R-:W-:Y:S01]  /*6de0*/  LEA R8, P4, R28.reuse, R13, 0x1 ;  /* 0x0000000d1c087211 */ /* 0x042fe200078808ff */
[C---:B------:R-:W-:Y:S01]  /*6df0*/  IMAD R30, R45.reuse, UR4, RZ ;  /* 0x000000042d1e7c24 */ /* 0x040fe2000f8e02ff */
[----:B------:R-:W-:Y:S02]  /*6e00*/  ISETP.LT.AND P6, PT, R45, UR15, !P0 ;  /* 0x0000000f2d007c0c */ /* 0x000fe4000c7c1270 */
[-C--:B------:R-:W-:Y:S01]  /*6e10*/  LEA.HI.X.SX32 R9, R28, R3.reuse, 0x1, P4 ;  /* 0x000000031c097211 */ /* 0x080fe200020f0eff */
[----:B------:R1:W-:Y:S01]  /*6e20*/  @P3 STG.E.U16 desc[UR8][R24.64], R38 ;  /* 0x0000002618003986 */ /* 0x0003e2000c101508 */
[----:B------:R-:W-:-:S02]  /*6e30*/  LEA.HI.X.SX32 R27, R46, R3, 0x1, P5 ;  /* 0x000000032e1b7211 */ /* 0x000fc400028f0eff */
[C---:B------:R-:W-:Y:S01]  /*6e40*/  ISETP.LT.AND P4, PT, R44.reuse, UR15, !P0 ;  /* 0x0000000f2c007c0c */ /* 0x040fe2000c781270 */
[----:B------:R-:W-:Y:S01]  /*6e50*/  IMAD R44, R44, UR4, RZ ;  /* 0x000000042c2c7c24 */ /* 0x000fe2000f8e02ff */
[----:B------:R-:W-:Y:S01]  /*6e60*/  @P2 STG.E.U16 desc[UR8][R8.64], R39 ;  /* 0x0000002708002986 */ /* 0x000fe2000c101508 */
[----:B------:R-:W-:-:S03]  /*6e70*/  LEA R28, P2, R30, R13, 0x1 ;  /* 0x0000000d1e1c7211 */ /* 0x000fc600078408ff */
[----:B------:R-:W2:Y:S01]  /*6e80*/  LDS.128 R8, [R57+0x2000] ;  /* 0x0020000039087984 */ /* 0x000ea20000000c00 */
[----:B------:R-:W-:Y:S01]  /*6e90*/  IMAD R36, R35, UR4, RZ ;  /* 0x0000000423247c24 */ /* 0x000fe2000f8e02ff */
[----:B------:R-:W-:Y:S02]  /*6ea0*/  ISETP.LT.AND P3, PT, R34, UR15, !P0 ;  /* 0x0000000f22007c0c */ /* 0x000fe4000c761270 */
[----:B------:R3:W-:Y:S01]  /*6eb0*/  @P1 STG.E.U16 desc[UR8][R26.64], R29 ;  /* 0x0000001d1a001986 */ /* 0x0007e2000c101508 */
[----:B-1----:R-:W-:Y:S01]  /*6ec0*/  LEA R24, P1, R44, R13, 0x1 ;  /* 0x0000000d2c187211 */ /* 0x002fe200078208ff */
[----:B------:R-:W-:Y:S02]  /*6ed0*/  IMAD R34, R34, UR4, RZ ;  /* 0x0000000422227c24 */ /* 0x000fe4000f8e02ff */
[C---:B------:R-:W-:Y:S01]  /*6ee0*/  IMAD R38, R33.reuse, UR4, RZ ;  /* 0x0000000421267c24 */ /* 0x040fe2000f8e02ff */
[----:B------:R-:W-:Y:S02]  /*6ef0*/  LEA.HI.X.SX32 R25, R44, R3, 0x1, P1 ;  /* 0x000000032c197211 */ /* 0x000fe400008f0eff */
[----:B------:R-:W-:-:S02]  /*6f00*/  ISETP.LT.AND P1, PT, R33, UR15, !P0 ;  /* 0x0000000f21007c0c */ /* 0x000fc4000c721270 */
[----:B---3--:R-:W-:Y:S02]  /*6f10*/  LEA.HI.X.SX32 R29, R30, R3, 0x1, P2 ;  /* 0x000000031e1d7211 */ /* 0x008fe400010f0eff */
[----:B------:R-:W-:Y:S02]  /*6f20*/  ISETP.LT.AND P2, PT, R35, UR15, !P0 ;  /* 0x0000000f23007c0c */ /* 0x000fe4000c741270 */
[-C--:B------:R-:W-:Y:S01]  /*6f30*/  LEA R30, P5, R36, R13.reuse, 0x1 ;  /* 0x0000000d241e7211 */ /* 0x080fe200078a08ff */
[----:B------:R1:W-:Y:S01]  /*6f40*/  @P6 STG.E.U16 desc[UR8][R28.64], R40 ;  /* 0x000000281c006986 */ /* 0x0003e2000c101508 */
[----:B------:R-:W-:Y:S02]  /*6f50*/  LEA R26, P6, R34, R13, 0x1 ;  /* 0x0000000d221a7211 */ /* 0x000fe400078c08ff */
[-C--:B------:R-:W-:Y:S01]  /*6f60*/  LEA.HI.X.SX32 R31, R36, R3.reuse, 0x1, P5 ;  /* 0x00000003241f7211 */ /* 0x080fe200028f0eff */
[----:B------:R-:W-:Y:S01]  /*6f70*/  @P4 STG.E.U16 desc[UR8][R24.64], R41 ;  /* 0x0000002918004986 */ /* 0x000fe2000c101508 */
[----:B------:R-:W-:Y:S01]  /*6f80*/  LEA.HI.X.SX32 R27, R34, R3, 0x1, P6 ;  /* 0x00000003221b7211 */ /* 0x000fe200030f0eff */
[----:B------:R-:W-:Y:S01]  /*6f90*/  IMAD R34, R32, UR4, RZ ;  /* 0x0000000420227c24 */ /* 0x000fe2000f8e02ff */
[----:B-1----:R-:W-:-:S03]  /*6fa0*/  LEA R28, P4, R38, R13, 0x1 ;  /* 0x0000000d261c7211 */ /* 0x002fc600078808ff */
[----:B------:R1:W-:Y:S01]  /*6fb0*/  @P2 STG.E.U16 desc[UR8][R30.64], R42 ;  /* 0x0000002a1e002986 */ /* 0x0003e2000c101508 */
[C---:B------:R-:W-:Y:S01]  /*6fc0*/  IMAD R36, R23.reuse, UR4, RZ ;  /* 0x0000000417247c24 */ /* 0x040fe2000f8e02ff */
[----:B------:R-:W-:Y:S02]  /*6fd0*/  LEA.HI.X.SX32 R29, R38, R3, 0x1, P4 ;  /* 0x00000003261d7211 */ /* 0x000fe400020f0eff */
[----:B0-----:R-:W-:Y:S01]  /*6fe0*/  @P3 STG.E.U16 desc[UR8][R26.64], R4 ;  /* 0x000000041a003986 */ /* 0x001fe2000c101508 */
[----:B------:R-:W-:Y:S02]  /*6ff0*/  ISETP.LT.AND P4, PT, R32, UR15, !P0 ;  /* 0x0000000f20007c0c */ /* 0x000fe4000c781270 */
[----:B------:R-:W-:Y:S01]  /*7000*/  ISETP.LT.AND P3, PT, R23, UR15, !P0 ;  /* 0x0000000f17007c0c */ /* 0x000fe2000c761270 */
[----:B------:R0:W-:Y:S01]  /*7010*/  @P1 STG.E.U16 desc[UR8][R28.64], R5 ;  /* 0x000000051c001986 */ /* 0x0001e2000c101508 */
[----:B------:R-:W-:Y:S01]  /*7020*/  LEA R32, P2, R34, R13, 0x1 ;  /* 0x0000000d22207211 */ /* 0x000fe200078408ff */
[C---:B------:R-:W-:Y:S01]  /*7030*/  IMAD R38, R22.reuse, UR4, RZ ;  /* 0x0000000416267c24 */ /* 0x040fe2000f8e02ff */
[----:B------:R-:W-:-:S02]  /*7040*/  ISETP.LT.AND P1, PT, R22, UR15, !P0 ;  /* 0x0000000f16007c0c */ /* 0x000fc4000c721270 */
[----:B------:R-:W-:Y:S01]  /*7050*/  LEA R22, P5, R36, R13, 0x1 ;  /* 0x0000000d24167211 */ /* 0x000fe200078a08ff */
[C---:B-1----:R-:W-:Y:S01]  /*7060*/  IMAD R30, R21.reuse, UR4, RZ ;  /* 0x00000004151e7c24 */ /* 0x042fe2000f8e02ff */
[-C--:B------:R-:W-:Y:S02]  /*7070*/  LEA.HI.X.SX32 R33, R34, R3.reuse, 0x1, P2 ;  /* 0x0000000322217211 */ /* 0x080fe400010f0eff */
[----:B------:R-:W-:Y:S02]  /*7080*/  LEA.HI.X.SX32 R23, R36, R3, 0x1, P5 ;  /* 0x0000000324177211 */ /* 0x000fe400028f0eff */
[----:B------:R-:W-:Y:S01]  /*7090*/  ISETP.LT.AND P2, PT, R21, UR15, !P0 ;  /* 0x0000000f15007c0c */ /* 0x000fe2000c741270 */
[----:B------:R1:W-:Y:S01]  /*70a0*/  @P4 STG.E.U16 desc[UR8][R32.64], R6 ;  /* 0x0000000620004986 */ /* 0x0003e2000c101508 */
[-C--:B------:R-:W-:Y:S01]  /*70b0*/  LEA R24, P6, R38, R13.reuse, 0x1 ;  /* 0x0000000d26187211 */ /* 0x080fe200078c08ff */
[----:B0-----:R-:W-:Y:S01]  /*70c0*/  IMAD R28, R20, UR4, RZ ;  /* 0x00000004141c7c24 */ /* 0x001fe2000f8e02ff */
[----:B------:R-:W-:Y:S01]  /*70d0*/  LEA R26, P4, R30, R13, 0x1 ;  /* 0x0000000d1e1a7211 */ /* 0x000fe200078808ff */
[----:B------:R0:W-:Y:S01]  /*70e0*/  @P3 STG.E.U16 desc[UR8][R22.64], R7 ;  /* 0x0000000716003986 */ /* 0x0001e2000c101508 */
[----:B------:R-:W-:-:S02]  /*70f0*/  ISETP.LT.AND P3, PT, R20, UR15, !P0 ;  /* 0x0000000f14007c0c */ /* 0x000fc4000c761270 */
[-C--:B------:R-:W-:Y:S02]  /*7100*/  LEA.HI.X.SX32 R25, R38, R3.reuse, 0x1, P6 ;  /* 0x0000000326197211 */ /* 0x080fe400030f0eff */
[----:B------:R-:W-:Y:S02]  /*7110*/  LEA.HI.X.SX32 R27, R30, R3, 0x1, P4 ;  /* 0x000000031e1b7211 */ /* 0x000fe400020f0eff */
[----:B------:R-:W-:Y:S01]  /*7120*/  LEA R20, P4, R28, R13, 0x1 ;  /* 0x0000000d1c147211 */ /* 0x000fe200078808ff */
[----:B--2---:R2:W-:Y:S01]  /*7130*/  @P1 STG.E.U16 desc[UR8][R24.64], R8 ;  /* 0x0000000818001986 */ /* 0x0045e2000c101508 */
[----:B------:R-:W-:Y:S02]  /*7140*/  IMAD R30, R18, UR4, RZ ;  /* 0x00000004121e7c24 */ /* 0x000fe4000f8e02ff */
[----:B------:R-:W-:Y:S01]  /*7150*/  LEA.HI.X.SX32 R21, R28, R3, 0x1, P4 ;  /* 0x000000031c157211 */ /* 0x000fe200020f0eff */
[----:B------:R-:W-:Y:S01]  /*7160*/  @P2 STG.E.U16 desc[UR8][R26.64], R9 ;  /* 0x000000091a002986 */ /* 0x000fe2000c101508 */
[----:B------:R-:W-:Y:S01]  /*7170*/  ISETP.LT.AND P2, PT, R18, UR15, !P0 ;  /* 0x0000000f12007c0c */ /* 0x000fe2000c741270 */
[C---:B------:R-:W-:Y:S01]  /*7180*/  IMAD R28, R19.reuse, UR4, RZ ;  /* 0x00000004131c7c24 */ /* 0x040fe2000f8e02ff */
[----:B------:R-:W-:Y:S01]  /*7190*/  ISETP.LT.AND P1, PT, R19, UR15, !P0 ;  /* 0x0000000f13007c0c */ /* 0x000fe2000c721270 */
[C---:B-1----:R-:W-:Y:S01]  /*71a0*/  IMAD R32, R17.reuse, UR4, RZ ;  /* 0x0000000411207c24 */ /* 0x042fe2000f8e02ff */
[----:B------:R-:W-:Y:S01]  /*71b0*/  ISETP.LT.AND P4, PT, R17, UR15, !P0 ;  /* 0x0000000f11007c0c */ /* 0x000fe2000c781270 */
[----:B------:R1:W-:Y:S01]  /*71c0*/  @P3 STG.E.U16 desc[UR8][R20.64], R10 ;  /* 0x0000000a14003986 */ /* 0x0003e2000c101508 */
[----:B------:R-:W-:-:S02]  /*71d0*/  LEA R18, P5, R30, R13, 0x1 ;  /* 0x0000000d1e127211 */ /* 0x000fc400078a08ff */
[-C--:B0-----:R-:W-:Y:S02]  /*71e0*/  LEA R22, P3, R28, R13.reuse, 0x1 ;  /* 0x0000000d1c167211 */ /* 0x081fe400078608ff */
[----:B--2---:R-:W-:Y:S02]  /*71f0*/  LEA R24, P6, R32, R13, 0x1 ;  /* 0x0000000d20187211 */ /* 0x004fe400078c08ff */
[----:B------:R-:W-:Y:S02]  /*7200*/  PRMT R5, R4, 0x7632, R5 ;  /* 0x0000763204057816 */ /* 0x000fe40000000005 */
[-C--:B------:R-:W-:Y:S02]  /*7210*/  LEA.HI.X.SX32 R19, R30, R3.reuse, 0x1, P5 ;  /* 0x000000031e137211 */ /* 0x080fe400028f0eff */
[----:B------:R-:W-:Y:S02]  /*7220*/  LEA.HI.X.SX32 R23, R28, R3, 0x1, P3 ;  /* 0x000000031c177211 */ /* 0x000fe400018f0eff */
[----:B------:R-:W-:-:S02]  /*7230*/  PRMT R6, R5, 0x7632, R6 ;  /* 0x0000763205067816 */ /* 0x000fc40000000006 */
[----:B------:R-:W-:Y:S01]  /*7240*/  LEA.HI.X.SX32 R25, R32, R3, 0x1, P6 ;  /* 0x0000000320197211 */ /* 0x000fe200030f0eff */
[----:B-1----:R-:W-:Y:S01]  /*7250*/  IMAD R20, R16, UR4, RZ ;  /* 0x0000000410147c24 */ /* 0x002fe2000f8e02ff */
[----:B------:R-:W-:Y:S01]  /*7260*/  @P2 STG.E.U16 desc[UR8][R18.64], R11 ;  /* 0x0000000b12002986 */ /* 0x000fe2000c101508 */
[----:B------:R-:W-:-:S03]  /*7270*/  IMAD R26, R14, UR4, RZ ;  /* 0x000000040e1a7c24 */ /* 0x000fc6000f8e02ff */
[----:B------:R0:W-:Y:S01]  /*7280*/  @P1 STG.E.U16 desc[UR8][R22.64], R5 ;  /* 0x0000000516001986 */ /* 0x0001e2000c101508 */
[C---:B------:R-:W-:Y:S01]  /*7290*/  IMAD R28, R15.reuse, UR4, RZ ;  /* 0x000000040f1c7c24 */ /* 0x040fe2000f8e02ff */
[-C--:B------:R-:W-:Y:S02]  /*72a0*/  LEA R4, P6, R20, R13.reuse, 0x1 ;  /* 0x0000000d14047211 */ /* 0x080fe400078c08ff */
[----:B------:R1:W-:Y:S01]  /*72b0*/  @P4 STG.E.U16 desc[UR8][R24.64], R6 ;  /* 0x0000000618004986 */ /* 0x0003e2000c101508 */
[----:B------:R-:W-:Y:S01]  /*72c0*/  ISETP.LT.AND P4, PT, R14, UR15, !P0 ;  /* 0x0000000f0e007c0c */ /* 0x000fe2000c781270 */
[----:B------:R-:W-:Y:S01]  /*72d0*/  IMAD R32, R0, UR4, RZ ;  /* 0x0000000400207c24 */ /* 0x000fe2000f8e02ff */
[----:B------:R-:W-:Y:S02]  /*72e0*/  LEA R14, P1, R26, R13, 0x1 ;  /* 0x0000000d1a0e7211 */ /* 0x000fe400078208ff */
[----:B------:R-:W-:Y:S02]  /*72f0*/  ISETP.LT.AND P5, PT, R16, UR15, !P0 ;  /* 0x0000000f10007c0c */ /* 0x000fe4000c7a1270 */
[----:B------:R-:W-:-:S02]  /*7300*/  ISETP.LT.AND P3, PT, R15, UR15, !P0 ;  /* 0x0000000f0f007c0c */ /* 0x000fc4000c761270 */
[----:B------:R-:W-:Y:S02]  /*7310*/  LEA R16, P2, R28, R13, 0x1 ;  /* 0x0000000d1c107211 */ /* 0x000fe400078408ff */
[-C--:B0-----:R-:W-:Y:S02]  /*7320*/  LEA.HI.X.SX32 R5, R20, R3.reuse, 0x1, P6 ;  /* 0x0000000314057211 */ /* 0x081fe400030f0eff */
[----:B------:R-:W-:Y:S02]  /*7330*/  LEA.HI.X.SX32 R15, R26, R3, 0x1, P1 ;  /* 0x000000031a0f7211 */ /* 0x000fe400008f0eff */
[----:B------:R-:W-:Y:S01]  /*7340*/  LEA R20, P1, R32, R13, 0x1 ;  /* 0x0000000d20147211 */ /* 0x000fe200078208ff */
[----:B------:R-:W-:Y:S01]  /*7350*/  IMAD R30, R12, UR4, RZ ;  /* 0x000000040c1e7c24 */ /* 0x000fe2000f8e02ff */
[----:B------:R-:W-:Y:S02]  /*7360*/  LEA.HI.X.SX32 R17, R28, R3, 0x1, P2 ;  /* 0x000000031c117211 */ /* 0x000fe400010f0eff */
[----:B------:R-:W-:-:S02]  /*7370*/  ISETP.LT.AND P2, PT, R12, UR15, !P0 ;  /* 0x0000000f0c007c0c */ /* 0x000fc4000c741270 */
[----:B------:R-:W-:Y:S02]  /*7380*/  LEA.HI.X.SX32 R21, R32, R3, 0x1, P1 ;  /* 0x0000000320157211 */ /* 0x000fe400008f0eff */
[----:B------:R-:W-:Y:S02]  /*7390*/  ISETP.LT.AND P1, PT, R0, UR15, !P0 ;  /* 0x0000000f00007c0c */ /* 0x000fe4000c721270 */
[----:B------:R-:W-:Y:S02]  /*73a0*/  ISETP.LT.AND P0, PT, R2, UR15, !P0 ;  /* 0x0000000f02007c0c */ /* 0x000fe4000c701270 */
[----:B------:R-:W-:Y:S02]  /*73b0*/  LEA R18, P6, R30, R13, 0x1 ;  /* 0x0000000d1e127211 */ /* 0x000fe400078c08ff */
[----:B-1----:R-:W-:Y:S02]  /*73c0*/  PRMT R6, R6, 0x7632, R6 ;  /* 0x0000763206067816 */ /* 0x002fe40000000006 */
[----:B------:R-:W-:Y:S01]  /*73d0*/  PRMT R7, R7, 0x7632, R7 ;  /* 0x0000763207077816 */ /* 0x000fe20000000007 */
[----:B------:R-:W-:Y:S01]  /*73e0*/  IMAD R22, R2, UR4, RZ ;  /* 0x0000000402167c24 */ /* 0x000fe2000f8e02ff */
[----:B------:R-:W-:-:S02]  /*73f0*/  PRMT R8, R8, 0x7632, R8 ;  /* 0x0000763208087816 */ /* 0x000fc40000000008 */
[----:B------:R-:W-:Y:S02]  /*7400*/  LEA.HI.X.SX32 R19, R30, R3, 0x1, P6 ;  /* 0x000000031e137211 */ /* 0x000fe400030f0eff */
[----:B------:R-:W-:Y:S01]  /*7410*/  PRMT R9, R9, 0x7632, R9 ;  /* 0x0000763209097816 */ /* 0x000fe20000000009 */
[----:B------:R0:W-:Y:S01]  /*7420*/  @P5 STG.E.U16 desc[UR8][R4.64], R6 ;  /* 0x0000000604005986 */ /* 0x0001e2000c101508 */
[----:B------:R-:W-:-:S03]  /*7430*/  PRMT R10, R10, 0x7632, R10 ;  /* 0x000076320a0a7816 */ /* 0x000fc6000000000a */
[----:B------:R0:W-:Y:S01]  /*7440*/  @P4 STG.E.U16 desc[UR8][R14.64], R7 ;  /* 0x000000070e004986 */ /* 0x0001e2000c101508 */
[----:B------:R-:W-:-:S03]  /*7450*/  LEA R12, P6, R22, R13, 0x1 ;  /* 0x0000000d160c7211 */ /* 0x000fc600078c08ff */
[----:B------:R0:W-:Y:S04]  /*7460*/  @P3 STG.E.U16 desc[UR8][R16.64], R8 ;  /* 0x0000000810003986 */ /* 0x0001e8000c101508 */
[----:B------:R0:W-:Y:S01]  /*7470*/  @P2 STG.E.U16 desc[UR8][R18.64], R9 ;  /* 0x0000000912002986 */ /* 0x0001e2000c101508 */
[----:B------:R-:W-:-:S03]  /*7480*/  LEA.HI.X.SX32 R13, R22, R3, 0x1, P6 ;  /* 0x00000003160d7211 */ /* 0x000fc600030f0eff */
[----:B------:R0:W-:Y:S01]  /*7490*/  @P1 STG.E.U16 desc[UR8][R20.64], R10 ;  /* 0x0000000a14001986 */ /* 0x0001e2000c101508 */
[----:B------:R-:W-:Y:S05]  /*74a0*/  @!P0 EXIT ;  /* 0x000000000000894d */ /* 0x000fea0003800000 */
[----:B0-----:R-:W-:-:S05]  /*74b0*/  PRMT R6, R11, 0x7632, R6 ;  /* 0x000076320b067816 */ /* 0x001fca0000000006 */
[----:B------:R-:W-:Y:S01]  /*74c0*/  STG.E.U16 desc[UR8][R12.64], R6 ;  /* 0x000000060c007986 */ /* 0x000fe2000c101508 */
[----:B------:R-:W-:Y:S05]  /*74d0*/  EXIT ;  /* 0x000000000000794d */ /* 0x000fea0003800000 */
.L_x_3:
[----:B------:R-:W-:-:S00]  /*74e0*/  BRA `(.L_x_3) ;  /* 0xfffffffc00fc7947 */ /* 0x000fc0000383ffff */
[----:B------:R-:W-:-:S00]  /*74f0*/  NOP ;  /* 0x0000000000007918 */ /* 0x000fc00000000000 */
        /* <DEDUP_REMOVED lines=8> */
.L_x_4:


//--------------------- .nv.shared.matmul_kernel  --------------------------
	.section	.nv.shared.matmul_kernel,"aw",@nobits
	.sectionflags	@""
	.align	16
	.zero		1024


//--------------------- .nv.shared.reserved.0     --------------------------
	.section	.nv.shared.reserved.0,"aw",@nobits
	.weak		__nv_reservedSMEM_offset_0_alias
	.size		__nv_reservedSMEM_offset_0_alias, 0, 64
	.other		__nv_reservedSMEM_offset_0_alias,@"STO_CUDA_RESERVED_SHARED STV_DEFAULT"
__nv_reservedSMEM_offset_0_alias:
	.zero		0
	.zero		64


//--------------------- .nv.constant0.matmul_kernel --------------------------
	.section	.nv.constant0.matmul_kernel,"a",@progbits
	.sectionflags	@""
	.align	4
.nv.constant0.matmul_kernel:
	.zero		976


//--------------------- SYMBOLS --------------------------

	.type		.nv.reservedSmem.offset0,@object
	.size		.nv.reservedSmem.offset0,0x4
	.type		.nv.reservedSmem.cap,@object
	.size		.nv.reservedSmem.cap,0x4
